	.target	sm_100a

	.elftype	@"ET_EXEC"


//--------------------- .note.nv.tkinfo           --------------------------
	.section	.note.nv.tkinfo,"",@"SHT_NOTE"
	.sectionflags	@"SHF_NOTE_NV_TKINFO"
	.tkinfo
        /*0018*/ 	.word	0x00000002
        /*0030*/ 	.string	""
        /*0030*/ 	.string	"ptxas"
        /*0030*/ 	.string	"Cuda compilation tools, release 13.0, V13.0.88"
        /*0030*/ 	.string	"Build cuda_13.0.r13.0/compiler.36424714_0"
        /*0030*/ 	.string	"-arch sm_100a -m 64 "



//--------------------- .note.nv.cuinfo           --------------------------
	.section	.note.nv.cuinfo,"",@"SHT_NOTE"
	.sectionflags	@"SHF_NOTE_NV_CUINFO"
        /*0018*/ 	.short	0x0002
        /*001a*/ 	.short	0x0064
        /*001c*/ 	.short	0x0082
	.zero		2


//--------------------- .nv.info                  --------------------------
	.section	.nv.info,"",@"SHT_CUDA_INFO"
	.align	4


	//----- nvinfo : EIATTR_REGCOUNT
	.align		4
        /*0000*/ 	.byte	0x04, 0x2f
        /*0002*/ 	.short	(.L_19 - .L_18)
	.align		4
.L_18:
        /*0004*/ 	.word	index@(_ZN7cutlass13device_kernelINS_4gemm6kernel13GemmUniversalIN4cute5tupleIJiiiiEEENS1_10collective13CollectiveMmaINS1_35MainloopSm100TmaUmmaWarpSpecializedILi17ELi2ELi4ENS5_IJNS4_1CILi1EEESB_SB_EEEEENS5_IJNSA_ILi64EEENSA_ILi128EEESE_EEENS_12float_e5m2_tENS5_IJSB_llEEENS_12float_e4m3_tESI_NS4_8TiledMMAINS4_8MMA_AtomIJNS4_10MMA_TraitsINS4_19SM100_MMA_F8F6F4_SSEJSH_SJ_fSE_SF_NS4_17integral_constantINS4_4UMMA5MajorELSQ_1EEESR_NSO_INSP_7ScaleInELSS_0EEEST_EEEEEENS4_6LayoutISC_NS5_IJNSA_ILi0EEESX_SX_EEEEENS5_IJNS4_10UnderscoreES10_S10_EEEEENS4_13SM90_TMA_LOADENS4_14ComposedLayoutINS4_7SwizzleILi2ELi4ELi3EEENS4_18smem_ptr_flag_bitsILi8EEENSW_INS5_IJSE_NSA_ILi8EEEEEENS5_IJSB_SE_EEEEEEEvNS4_8identityES13_NS14_INS15_ILi3ELi4ELi3EEES18_NSW_INS5_IJSF_S19_EEENS5_IJSB_SF_EEEEEEEvS1E_EENS_8epilogue10collective18CollectiveEpilogueINS1L_23Sm100TmaWarpSpecializedILi2ELi2ELi32ELb0ELb0EEEJSG_NS5_IJNSW_ISE_SB_EES1Q_EEESH_NS5_IJlSB_lEEESH_S1S_NS1L_6fusion15FusionCallbacksIS1P_NS1T_17LinearCombinationISH_fSH_fLNS_15FloatRoundStyleE2EEESG_S1R_JEEENS4_5SM1004TMEM4LOAD26SM100_TMEM_LOAD_16dp32b32xES13_NS14_IS16_S18_NSW_INS5_IJS19_SE_EEENS5_IJSE_SB_EEEEEEENS4_39AutoVectorizingCopyWithAssumedAlignmentILi128EEENS4_14SM90_TMA_STOREES26_S28_S28_EEEvvEEEEvNT_6ParamsE)
        /*0008*/ 	.word	0x00000080


	//----- nvinfo : EIATTR_FRAME_SIZE
	.align		4
.L_19:
        /*000c*/ 	.byte	0x04, 0x11
        /*000e*/ 	.short	(.L_21 - .L_20)
	.align		4
.L_20:
        /*0010*/ 	.word	index@($__internal_2_$__cuda_sm10x_tcgen05_guardrail_trap_unallocated_columns_being_dealloced)
        /*0014*/ 	.word	0x00000000


	//----- nvinfo : EIATTR_FRAME_SIZE
	.align		4
.L_21:
        /*0018*/ 	.byte	0x04, 0x11
        /*001a*/ 	.short	(.L_23 - .L_22)
	.align		4
.L_22:
        /*001c*/ 	.word	index@($__internal_1_$__cuda_sm10x_tcgen05_guardrail_trap_phase_invalid_during_alloc)
        /*0020*/ 	.word	0x00000000


	//----- nvinfo : EIATTR_FRAME_SIZE
	.align		4
.L_23:
        /*0024*/ 	.byte	0x04, 0x11
        /*0026*/ 	.short	(.L_25 - .L_24)
	.align		4
.L_24:
        /*0028*/ 	.word	index@($__internal_0_$__cuda_sm10x_tcgen05_guardrail_trap_col_being_dealloced_not_returned_by_alloc)
        /*002c*/ 	.word	0x00000000


	//----- nvinfo : EIATTR_FRAME_SIZE
	.align		4
.L_25:
        /*0030*/ 	.byte	0x04, 0x11
        /*0032*/ 	.short	(.L_27 - .L_26)
	.align		4
.L_26:
        /*0034*/ 	.word	index@(_ZN7cutlass13device_kernelINS_4gemm6kernel13GemmUniversalIN4cute5tupleIJiiiiEEENS1_10collective13CollectiveMmaINS1_35MainloopSm100TmaUmmaWarpSpecializedILi17ELi2ELi4ENS5_IJNS4_1CILi1EEESB_SB_EEEEENS5_IJNSA_ILi64EEENSA_ILi128EEESE_EEENS_12float_e5m2_tENS5_IJSB_llEEENS_12float_e4m3_tESI_NS4_8TiledMMAINS4_8MMA_AtomIJNS4_10MMA_TraitsINS4_19SM100_MMA_F8F6F4_SSEJSH_SJ_fSE_SF_NS4_17integral_constantINS4_4UMMA5MajorELSQ_1EEESR_NSO_INSP_7ScaleInELSS_0EEEST_EEEEEENS4_6LayoutISC_NS5_IJNSA_ILi0EEESX_SX_EEEEENS5_IJNS4_10UnderscoreES10_S10_EEEEENS4_13SM90_TMA_LOADENS4_14ComposedLayoutINS4_7SwizzleILi2ELi4ELi3EEENS4_18smem_ptr_flag_bitsILi8EEENSW_INS5_IJSE_NSA_ILi8EEEEEENS5_IJSB_SE_EEEEEEEvNS4_8identityES13_NS14_INS15_ILi3ELi4ELi3EEES18_NSW_INS5_IJSF_S19_EEENS5_IJSB_SF_EEEEEEEvS1E_EENS_8epilogue10collective18CollectiveEpilogueINS1L_23Sm100TmaWarpSpecializedILi2ELi2ELi32ELb0ELb0EEEJSG_NS5_IJNSW_ISE_SB_EES1Q_EEESH_NS5_IJlSB_lEEESH_S1S_NS1L_6fusion15FusionCallbacksIS1P_NS1T_17LinearCombinationISH_fSH_fLNS_15FloatRoundStyleE2EEESG_S1R_JEEENS4_5SM1004TMEM4LOAD26SM100_TMEM_LOAD_16dp32b32xES13_NS14_IS16_S18_NSW_INS5_IJS19_SE_EEENS5_IJSE_SB_EEEEEEENS4_39AutoVectorizingCopyWithAssumedAlignmentILi128EEENS4_14SM90_TMA_STOREES26_S28_S28_EEEvvEEEEvNT_6ParamsE)
        /*0038*/ 	.word	0x00000000


	//----- nvinfo : EIATTR_MIN_STACK_SIZE
	.align		4
.L_27:
        /*003c*/ 	.byte	0x04, 0x12
        /*003e*/ 	.short	(.L_29 - .L_28)
	.align		4
.L_28:
        /*0040*/ 	.word	index@(_ZN7cutlass13device_kernelINS_4gemm6kernel13GemmUniversalIN4cute5tupleIJiiiiEEENS1_10collective13CollectiveMmaINS1_35MainloopSm100TmaUmmaWarpSpecializedILi17ELi2ELi4ENS5_IJNS4_1CILi1EEESB_SB_EEEEENS5_IJNSA_ILi64EEENSA_ILi128EEESE_EEENS_12float_e5m2_tENS5_IJSB_llEEENS_12float_e4m3_tESI_NS4_8TiledMMAINS4_8MMA_AtomIJNS4_10MMA_TraitsINS4_19SM100_MMA_F8F6F4_SSEJSH_SJ_fSE_SF_NS4_17integral_constantINS4_4UMMA5MajorELSQ_1EEESR_NSO_INSP_7ScaleInELSS_0EEEST_EEEEEENS4_6LayoutISC_NS5_IJNSA_ILi0EEESX_SX_EEEEENS5_IJNS4_10UnderscoreES10_S10_EEEEENS4_13SM90_TMA_LOADENS4_14ComposedLayoutINS4_7SwizzleILi2ELi4ELi3EEENS4_18smem_ptr_flag_bitsILi8EEENSW_INS5_IJSE_NSA_ILi8EEEEEENS5_IJSB_SE_EEEEEEEvNS4_8identityES13_NS14_INS15_ILi3ELi4ELi3EEES18_NSW_INS5_IJSF_S19_EEENS5_IJSB_SF_EEEEEEEvS1E_EENS_8epilogue10collective18CollectiveEpilogueINS1L_23Sm100TmaWarpSpecializedILi2ELi2ELi32ELb0ELb0EEEJSG_NS5_IJNSW_ISE_SB_EES1Q_EEESH_NS5_IJlSB_lEEESH_S1S_NS1L_6fusion15FusionCallbacksIS1P_NS1T_17LinearCombinationISH_fSH_fLNS_15FloatRoundStyleE2EEESG_S1R_JEEENS4_5SM1004TMEM4LOAD26SM100_TMEM_LOAD_16dp32b32xES13_NS14_IS16_S18_NSW_INS5_IJS19_SE_EEENS5_IJSE_SB_EEEEEEENS4_39AutoVectorizingCopyWithAssumedAlignmentILi128EEENS4_14SM90_TMA_STOREES26_S28_S28_EEEvvEEEEvNT_6ParamsE)
        /*0044*/ 	.word	0x00000000
.L_29:


//--------------------- .nv.compat                --------------------------
	.section	.nv.compat,"",@"SHT_CUDA_COMPAT_INFO"
	.align	4
        /*0000*/ 	.byte	0x02, 0x09, 0x01, 0x00, 0x02, 0x02, 0x02, 0x00, 0x02, 0x05, 0x05, 0x00, 0x03, 0x07, 0x01, 0x01
        /*0010*/ 	.byte	0x02, 0x03, 0x01, 0x00, 0x02, 0x06, 0x01, 0x00, 0x04, 0x0b, 0x08, 0x00, 0x09, 0x00, 0x00, 0x00
        /*0020*/ 	.byte	0x00, 0x00, 0x00, 0x00


//--------------------- .nv.info._ZN7cutlass13device_kernelINS_4gemm6kernel13GemmUniversalIN4cute5tupleIJiiiiEEENS1_10collective13CollectiveMmaINS1_35MainloopSm100TmaUmmaWarpSpecializedILi17ELi2ELi4ENS5_IJNS4_1CILi1EEESB_SB_EEEEENS5_IJNSA_ILi64EEENSA_ILi128EEESE_EEENS_12float_e5m2_tENS5_IJSB_llEEENS_12float_e4m3_tESI_NS4_8TiledMMAINS4_8MMA_AtomIJNS4_10MMA_TraitsINS4_19SM100_MMA_F8F6F4_SSEJSH_SJ_fSE_SF_NS4_17integral_constantINS4_4UMMA5MajorELSQ_1EEESR_NSO_INSP_7ScaleInELSS_0EEEST_EEEEEENS4_6LayoutISC_NS5_IJNSA_ILi0EEESX_SX_EEEEENS5_IJNS4_10UnderscoreES10_S10_EEEEENS4_13SM90_TMA_LOADENS4_14ComposedLayoutINS4_7SwizzleILi2ELi4ELi3EEENS4_18smem_ptr_flag_bitsILi8EEENSW_INS5_IJSE_NSA_ILi8EEEEEENS5_IJSB_SE_EEEEEEEvNS4_8identityES13_NS14_INS15_ILi3ELi4ELi3EEES18_NSW_INS5_IJSF_S19_EEENS5_IJSB_SF_EEEEEEEvS1E_EENS_8epilogue10collective18CollectiveEpilogueINS1L_23Sm100TmaWarpSpecializedILi2ELi2ELi32ELb0ELb0EEEJSG_NS5_IJNSW_ISE_SB_EES1Q_EEESH_NS5_IJlSB_lEEESH_S1S_NS1L_6fusion15FusionCallbacksIS1P_NS1T_17LinearCombinationISH_fSH_fLNS_15FloatRoundStyleE2EEESG_S1R_JEEENS4_5SM1004TMEM4LOAD26SM100_TMEM_LOAD_16dp32b32xES13_NS14_IS16_S18_NSW_INS5_IJS19_SE_EEENS5_IJSE_SB_EEEEEEENS4_39AutoVectorizingCopyWithAssumedAlignmentILi128EEENS4_14SM90_TMA_STOREES26_S28_S28_EEEvvEEEEvNT_6ParamsE --------------------------
	.section	.nv.info._ZN7cutlass13device_kernelINS_4gemm6kernel13GemmUniversalIN4cute5tupleIJiiiiEEENS1_10collective13CollectiveMmaINS1_35MainloopSm100TmaUmmaWarpSpecializedILi17ELi2ELi4ENS5_IJNS4_1CILi1EEESB_SB_EEEEENS5_IJNSA_ILi64EEENSA_ILi128EEESE_EEENS_12float_e5m2_tENS5_IJSB_llEEENS_12float_e4m3_tESI_NS4_8TiledMMAINS4_8MMA_AtomIJNS4_10MMA_TraitsINS4_19SM100_MMA_F8F6F4_SSEJSH_SJ_fSE_SF_NS4_17integral_constantINS4_4UMMA5MajorELSQ_1EEESR_NSO_INSP_7ScaleInELSS_0EEEST_EEEEEENS4_6LayoutISC_NS5_IJNSA_ILi0EEESX_SX_EEEEENS5_IJNS4_10UnderscoreES10_S10_EEEEENS4_13SM90_TMA_LOADENS4_14ComposedLayoutINS4_7SwizzleILi2ELi4ELi3EEENS4_18smem_ptr_flag_bitsILi8EEENSW_INS5_IJSE_NSA_ILi8EEEEEENS5_IJSB_SE_EEEEEEEvNS4_8identityES13_NS14_INS15_ILi3ELi4ELi3EEES18_NSW_INS5_IJSF_S19_EEENS5_IJSB_SF_EEEEEEEvS1E_EENS_8epilogue10collective18CollectiveEpilogueINS1L_23Sm100TmaWarpSpecializedILi2ELi2ELi32ELb0ELb0EEEJSG_NS5_IJNSW_ISE_SB_EES1Q_EEESH_NS5_IJlSB_lEEESH_S1S_NS1L_6fusion15FusionCallbacksIS1P_NS1T_17LinearCombinationISH_fSH_fLNS_15FloatRoundStyleE2EEESG_S1R_JEEENS4_5SM1004TMEM4LOAD26SM100_TMEM_LOAD_16dp32b32xES13_NS14_IS16_S18_NSW_INS5_IJS19_SE_EEENS5_IJSE_SB_EEEEEEENS4_39AutoVectorizingCopyWithAssumedAlignmentILi128EEENS4_14SM90_TMA_STOREES26_S28_S28_EEEvvEEEEvNT_6ParamsE,"",@"SHT_CUDA_INFO"
	.sectionflags	@""
	.align	4


	//----- nvinfo : EIATTR_CUDA_API_VERSION
	.align		4
        /*0000*/ 	.byte	0x04, 0x37
        /*0002*/ 	.short	(.L_31 - .L_30)
.L_30:
        /*0004*/ 	.word	0x00000082


	//----- nvinfo : EIATTR_KPARAM_INFO
	.align		4
.L_31:
        /*0008*/ 	.byte	0x04, 0x17
        /*000a*/ 	.short	(.L_33 - .L_32)
.L_32:
        /*000c*/ 	.word	0x00000000
        /*0010*/ 	.short	0x0000
        /*0012*/ 	.short	0x0000
        /*0014*/ 	.byte	0x00, 0xf0, 0x01, 0x20


	//----- nvinfo : EIATTR_AT_ENTRY_FRAGMENTS
	.align		4
.L_33:
        /*0018*/ 	.byte	0x04, 0x4f
        /*001a*/ 	.short	(.L_35 - .L_34)


	//   ....[0]....
.L_34:
        /*001c*/ 	.word	0x00000006


	//----- nvinfo : EIATTR_RESERVED_SMEM_USED
	.align		4
.L_35:
        /*0020*/ 	.byte	0x01, 0x41
	.zero		2


	//----- nvinfo : EIATTR_SPARSE_MMA_MASK
	.align		4
        /*0024*/ 	.byte	0x03, 0x50
        /*0026*/ 	.short	0x0000


	//----- nvinfo : EIATTR_TCGEN05_1CTA_USED
	.align		4
        /*0028*/ 	.byte	0x01, 0x51
	.zero		2


	//----- nvinfo : EIATTR_MAXREG_COUNT
	.align		4
        /*002c*/ 	.byte	0x03, 0x1b
        /*002e*/ 	.short	0x00ff


	//----- nvinfo : EIATTR_NUM_BARRIERS
	.align		4
        /*0030*/ 	.byte	0x02, 0x4c
        /*0032*/ 	.byte	0x07
	.zero		1


	//----- nvinfo : EIATTR_EXTERNS
	.align		4
        /*0034*/ 	.byte	0x04, 0x0f
        /*0036*/ 	.short	(.L_37 - .L_36)


	//   ....[0]....
	.align		4
.L_36:
        /*0038*/ 	.word	index@(__assertfail)


	//----- nvinfo : EIATTR_MERCURY_ISA_VERSION
	.align		4
.L_37:
        /*003c*/ 	.byte	0x03, 0x5f
        /*003e*/ 	.short	0x0101


	//----- nvinfo : EIATTR_INT_WARP_WIDE_INSTR_OFFSETS
	.align		4
        /*0040*/ 	.byte	0x04, 0x31
        /*0042*/ 	.short	(.L_39 - .L_38)


	//   ....[0]....
.L_38:
        /*0044*/ 	.word	0x00001f80


	//   ....[1]....
        /*0048*/ 	.word	0x00004080


	//   ....[2]....
        /*004c*/ 	.word	0x000040a0


	//   ....[3]....
        /*0050*/ 	.word	0x000040d0


	//   ....[4]....
        /*0054*/ 	.word	0x00004a00


	//   ....[5]....
        /*0058*/ 	.word	0x00004a70


	//   ....[6]....
        /*005c*/ 	.word	0x00004c50


	//   ....[7]....
        /*0060*/ 	.word	0x00004db0


	//----- nvinfo : EIATTR_COOP_GROUP_MASK_REGIDS
	.align		4
.L_39:
        /*0064*/ 	.byte	0x04, 0x29
        /*0066*/ 	.short	(.L_41 - .L_40)


	//   ....[0]....
.L_40:
        /*0068*/ 	.word	0xffffffff


	//   ....[1]....
        /*006c*/ 	.word	0xffffffff


	//   ....[2]....
        /*0070*/ 	.word	0xffffffff


	//   ....[3]....
        /*0074*/ 	.word	0xffffffff


	//   ....[4]....
        /*0078*/ 	.word	0xffffffff


	//   ....[5]....
        /*007c*/ 	.word	0xffffffff


	//   ....[6]....
        /*0080*/ 	.word	0xffffffff


	//   ....[7]....
        /*0084*/ 	.word	0xffffffff


	//   ....[8]....
        /*0088*/ 	.word	0xffffffff


	//   ....[9]....
        /*008c*/ 	.word	0xffffffff


	//   ....[10]....
        /*0090*/ 	.word	0xffffffff


	//   ....[11]....
        /*0094*/ 	.word	0xffffffff


	//   ....[12]....
        /*0098*/ 	.word	0xffffffff


	//----- nvinfo : EIATTR_COOP_GROUP_INSTR_OFFSETS
	.align		4
.L_41:
        /*009c*/ 	.byte	0x04, 0x28
        /*009e*/ 	.short	(.L_43 - .L_42)


	//   ....[0]....
.L_42:
        /*00a0*/ 	.word	0x00000090


	//   ....[1]....
        /*00a4*/ 	.word	0x000004d0


	//   ....[2]....
        /*00a8*/ 	.word	0x00000810


	//   ....[3]....
        /*00ac*/ 	.word	0x00000970


	//   ....[4]....
        /*00b0*/ 	.word	0x00000a70


	//   ....[5]....
        /*00b4*/ 	.word	0x00000be0


	//   ....[6]....
        /*00b8*/ 	.word	0x00000d80


	//   ....[7]....
        /*00bc*/ 	.word	0x00001e60


	//   ....[8]....
        /*00c0*/ 	.word	0x00003390


	//   ....[9]....
        /*00c4*/ 	.word	0x000035a0


	//   ....[10]....
        /*00c8*/ 	.word	0x000035d0


	//   ....[11]....
        /*00cc*/ 	.word	0x00003f60


	//   ....[12]....
        /*00d0*/ 	.word	0x00004190


	//----- nvinfo : EIATTR_VRC_CTA_INIT_COUNT
	.align		4
.L_43:
        /*00d4*/ 	.byte	0x02, 0x4a
        /*00d6*/ 	.byte	0x80
	.zero		1


	//----- nvinfo : EIATTR_SYSCALL_OFFSETS
	.align		4
        /*00d8*/ 	.byte	0x04, 0x46
        /*00da*/ 	.short	(.L_45 - .L_44)


	//   ....[0]....
.L_44:
        /*00dc*/ 	.word	0x000057f0


	//   ....[1]....
        /*00e0*/ 	.word	0x00005930


	//   ....[2]....
        /*00e4*/ 	.word	0x00006130


	//   ....[3]....
        /*00e8*/ 	.word	0x00006ec0


	//----- nvinfo : EIATTR_MBARRIER_INSTR_OFFSETS
	.align		4
.L_45:
        /*00ec*/ 	.byte	0x04, 0x39
        /*00ee*/ 	.short	(.L_47 - .L_46)


	//   ....[0]....
.L_46:
        /*00f0*/ 	.word	0x000005d0
        /*00f4*/ 	.word	0x000000ff
        /*00f8*/ 	.word	0x00000000
        /*00fc*/ 	.short	0x0100
        /*00fe*/ 	.byte	0x05
	.zero		1


	//   ....[1]....
        /*0100*/ 	.word	0x000005e0
        /*0104*/ 	.word	0x000000ff
        /*0108*/ 	.word	0x00000088
        /*010c*/ 	.short	0x0100
        /*010e*/ 	.byte	0x05
	.zero		1


	//   ....[2]....
        /*0110*/ 	.word	0x000005f0
        /*0114*/ 	.word	0x000000ff
        /*0118*/ 	.word	0x00000008
        /*011c*/ 	.short	0x0100
        /*011e*/ 	.byte	0x05
	.zero		1


	//   ....[3]....
        /*0120*/ 	.word	0x00000600
        /*0124*/ 	.word	0x000000ff
        /*0128*/ 	.word	0x00000090
        /*012c*/ 	.short	0x0100
        /*012e*/ 	.byte	0x05
	.zero		1


	//   ....[4]....
        /*0130*/ 	.word	0x00000610
        /*0134*/ 	.word	0x000000ff
        /*0138*/ 	.word	0x00000010
        /*013c*/ 	.short	0x0100
        /*013e*/ 	.byte	0x05
	.zero		1


	//   ....[5]....
        /*0140*/ 	.word	0x00000620
        /*0144*/ 	.word	0x000000ff
        /*0148*/ 	.word	0x00000098
        /*014c*/ 	.short	0x0100
        /*014e*/ 	.byte	0x05
	.zero		1


	//   ....[6]....
        /*0150*/ 	.word	0x00000630
        /*0154*/ 	.word	0x000000ff
        /*0158*/ 	.word	0x00000018
        /*015c*/ 	.short	0x0100
        /*015e*/ 	.byte	0x05
	.zero		1


	//   ....[7]....
        /*0160*/ 	.word	0x00000640
        /*0164*/ 	.word	0x000000ff
        /*0168*/ 	.word	0x000000a0
        /*016c*/ 	.short	0x0100
        /*016e*/ 	.byte	0x05
	.zero		1


	//   ....[8]....
        /*0170*/ 	.word	0x00000650
        /*0174*/ 	.word	0x000000ff
        /*0178*/ 	.word	0x00000020
        /*017c*/ 	.short	0x0100
        /*017e*/ 	.byte	0x05
	.zero		1


	//   ....[9]....
        /*0180*/ 	.word	0x00000660
        /*0184*/ 	.word	0x000000ff
        /*0188*/ 	.word	0x000000a8
        /*018c*/ 	.short	0x0100
        /*018e*/ 	.byte	0x05
	.zero		1


	//   ....[10]....
        /*0190*/ 	.word	0x00000670
        /*0194*/ 	.word	0x000000ff
        /*0198*/ 	.word	0x00000028
        /*019c*/ 	.short	0x0100
        /*019e*/ 	.byte	0x05
	.zero		1


	//   ....[11]....
        /*01a0*/ 	.word	0x00000680
        /*01a4*/ 	.word	0x000000ff
        /*01a8*/ 	.word	0x000000b0
        /*01ac*/ 	.short	0x0100
        /*01ae*/ 	.byte	0x05
	.zero		1


	//   ....[12]....
        /*01b0*/ 	.word	0x00000690
        /*01b4*/ 	.word	0x000000ff
        /*01b8*/ 	.word	0x00000030
        /*01bc*/ 	.short	0x0100
        /*01be*/ 	.byte	0x05
	.zero		1


	//   ....[13]....
        /*01c0*/ 	.word	0x000006a0
        /*01c4*/ 	.word	0x000000ff
        /*01c8*/ 	.word	0x000000b8
        /*01cc*/ 	.short	0x0100
        /*01ce*/ 	.byte	0x05
	.zero		1


	//   ....[14]....
        /*01d0*/ 	.word	0x000006b0
        /*01d4*/ 	.word	0x000000ff
        /*01d8*/ 	.word	0x00000038
        /*01dc*/ 	.short	0x0100
        /*01de*/ 	.byte	0x05
	.zero		1


	//   ....[15]....
        /*01e0*/ 	.word	0x000006c0
        /*01e4*/ 	.word	0x000000ff
        /*01e8*/ 	.word	0x000000c0
        /*01ec*/ 	.short	0x0100
        /*01ee*/ 	.byte	0x05
	.zero		1


	//   ....[16]....
        /*01f0*/ 	.word	0x000006d0
        /*01f4*/ 	.word	0x000000ff
        /*01f8*/ 	.word	0x00000040
        /*01fc*/ 	.short	0x0100
        /*01fe*/ 	.byte	0x05
	.zero		1


	//   ....[17]....
        /*0200*/ 	.word	0x000006e0
        /*0204*/ 	.word	0x000000ff
        /*0208*/ 	.word	0x000000c8
        /*020c*/ 	.short	0x0100
        /*020e*/ 	.byte	0x05
	.zero		1


	//   ....[18]....
        /*0210*/ 	.word	0x000006f0
        /*0214*/ 	.word	0x000000ff
        /*0218*/ 	.word	0x00000048
        /*021c*/ 	.short	0x0100
        /*021e*/ 	.byte	0x05
	.zero		1


	//   ....[19]....
        /*0220*/ 	.word	0x00000700
        /*0224*/ 	.word	0x000000ff
        /*0228*/ 	.word	0x000000d0
        /*022c*/ 	.short	0x0100
        /*022e*/ 	.byte	0x05
	.zero		1


	//   ....[20]....
        /*0230*/ 	.word	0x00000710
        /*0234*/ 	.word	0x000000ff
        /*0238*/ 	.word	0x00000050
        /*023c*/ 	.short	0x0100
        /*023e*/ 	.byte	0x05
	.zero		1


	//   ....[21]....
        /*0240*/ 	.word	0x00000720
        /*0244*/ 	.word	0x000000ff
        /*0248*/ 	.word	0x000000d8
        /*024c*/ 	.short	0x0100
        /*024e*/ 	.byte	0x05
	.zero		1


	//   ....[22]....
        /*0250*/ 	.word	0x00000730
        /*0254*/ 	.word	0x000000ff
        /*0258*/ 	.word	0x00000058
        /*025c*/ 	.short	0x0100
        /*025e*/ 	.byte	0x05
	.zero		1


	//   ....[23]....
        /*0260*/ 	.word	0x00000740
        /*0264*/ 	.word	0x000000ff
        /*0268*/ 	.word	0x000000e0
        /*026c*/ 	.short	0x0100
        /*026e*/ 	.byte	0x05
	.zero		1


	//   ....[24]....
        /*0270*/ 	.word	0x00000750
        /*0274*/ 	.word	0x000000ff
        /*0278*/ 	.word	0x00000060
        /*027c*/ 	.short	0x0100
        /*027e*/ 	.byte	0x05
	.zero		1


	//   ....[25]....
        /*0280*/ 	.word	0x00000760
        /*0284*/ 	.word	0x000000ff
        /*0288*/ 	.word	0x000000e8
        /*028c*/ 	.short	0x0100
        /*028e*/ 	.byte	0x05
	.zero		1


	//   ....[26]....
        /*0290*/ 	.word	0x00000770
        /*0294*/ 	.word	0x000000ff
        /*0298*/ 	.word	0x00000068
        /*029c*/ 	.short	0x0100
        /*029e*/ 	.byte	0x05
	.zero		1


	//   ....[27]....
        /*02a0*/ 	.word	0x00000780
        /*02a4*/ 	.word	0x000000ff
        /*02a8*/ 	.word	0x000000f0
        /*02ac*/ 	.short	0x0100
        /*02ae*/ 	.byte	0x05
	.zero		1


	//   ....[28]....
        /*02b0*/ 	.word	0x00000790
        /*02b4*/ 	.word	0x000000ff
        /*02b8*/ 	.word	0x00000070
        /*02bc*/ 	.short	0x0100
        /*02be*/ 	.byte	0x05
	.zero		1


	//   ....[29]....
        /*02c0*/ 	.word	0x000007a0
        /*02c4*/ 	.word	0x000000ff
        /*02c8*/ 	.word	0x000000f8
        /*02cc*/ 	.short	0x0100
        /*02ce*/ 	.byte	0x05
	.zero		1


	//   ....[30]....
        /*02d0*/ 	.word	0x000007b0
        /*02d4*/ 	.word	0x000000ff
        /*02d8*/ 	.word	0x00000078
        /*02dc*/ 	.short	0x0100
        /*02de*/ 	.byte	0x05
	.zero		1


	//   ....[31]....
        /*02e0*/ 	.word	0x000007c0
        /*02e4*/ 	.word	0x000000ff
        /*02e8*/ 	.word	0x00000100
        /*02ec*/ 	.short	0x0100
        /*02ee*/ 	.byte	0x05
	.zero		1


	//   ....[32]....
        /*02f0*/ 	.word	0x000007d0
        /*02f4*/ 	.word	0x000000ff
        /*02f8*/ 	.word	0x00000080
        /*02fc*/ 	.short	0x0100
        /*02fe*/ 	.byte	0x05
	.zero		1


	//   ....[33]....
        /*0300*/ 	.word	0x000007e0
        /*0304*/ 	.word	0x000000ff
        /*0308*/ 	.word	0x00000108
        /*030c*/ 	.short	0x0100
        /*030e*/ 	.byte	0x05
	.zero		1


	//   ....[34]....
        /*0310*/ 	.word	0x00000920
        /*0314*/ 	.word	0x000000ff
        /*0318*/ 	.word	0x00000110
        /*031c*/ 	.short	0x0100
        /*031e*/ 	.byte	0x07
	.zero		1


	//   ....[35]....
        /*0320*/ 	.word	0x00000930
        /*0324*/ 	.word	0x000000ff
        /*0328*/ 	.word	0x00000120
        /*032c*/ 	.short	0x0100
        /*032e*/ 	.byte	0x07
	.zero		1


	//   ....[36]....
        /*0330*/ 	.word	0x00000940
        /*0334*/ 	.word	0x000000ff
        /*0338*/ 	.word	0x00000118
        /*033c*/ 	.short	0x0100
        /*033e*/ 	.byte	0x07
	.zero		1


	//   ....[37]....
        /*0340*/ 	.word	0x00000950
        /*0344*/ 	.word	0x000000ff
        /*0348*/ 	.word	0x00000128
        /*034c*/ 	.short	0x0100
        /*034e*/ 	.byte	0x07
	.zero		1


	//   ....[38]....
        /*0350*/ 	.word	0x00000a40
        /*0354*/ 	.word	0x000000ff
        /*0358*/ 	.word	0x00000130
        /*035c*/ 	.short	0x0100
        /*035e*/ 	.byte	0x05
	.zero		1


	//   ....[39]....
        /*0360*/ 	.word	0x00000a50
        /*0364*/ 	.word	0x000000ff
        /*0368*/ 	.word	0x00000138
        /*036c*/ 	.short	0x0100
        /*036e*/ 	.byte	0x05
	.zero		1


	//   ....[40]....
        /*0370*/ 	.word	0x00000b90
        /*0374*/ 	.word	0x000000ff
        /*0378*/ 	.word	0x00000140
        /*037c*/ 	.short	0x0100
        /*037e*/ 	.byte	0x05
	.zero		1


	//   ....[41]....
        /*0380*/ 	.word	0x00000ba0
        /*0384*/ 	.word	0x000000ff
        /*0388*/ 	.word	0x00000150
        /*038c*/ 	.short	0x0100
        /*038e*/ 	.byte	0x05
	.zero		1


	//   ....[42]....
        /*0390*/ 	.word	0x00000bb0
        /*0394*/ 	.word	0x000000ff
        /*0398*/ 	.word	0x00000148
        /*039c*/ 	.short	0x0100
        /*039e*/ 	.byte	0x05
	.zero		1


	//   ....[43]....
        /*03a0*/ 	.word	0x00000bc0
        /*03a4*/ 	.word	0x000000ff
        /*03a8*/ 	.word	0x00000158
        /*03ac*/ 	.short	0x0100
        /*03ae*/ 	.byte	0x05
	.zero		1


	//   ....[44]....
        /*03b0*/ 	.word	0x00000cf0
        /*03b4*/ 	.word	0x000000ff
        /*03b8*/ 	.word	0x00000160
        /*03bc*/ 	.short	0x0100
        /*03be*/ 	.byte	0x07
	.zero		1


	//   ....[45]....
        /*03c0*/ 	.word	0x00000d00
        /*03c4*/ 	.word	0x000000ff
        /*03c8*/ 	.word	0x00000180
        /*03cc*/ 	.short	0x0100
        /*03ce*/ 	.byte	0x07
	.zero		1


	//   ....[46]....
        /*03d0*/ 	.word	0x00000d10
        /*03d4*/ 	.word	0x000000ff
        /*03d8*/ 	.word	0x00000168
        /*03dc*/ 	.short	0x0100
        /*03de*/ 	.byte	0x07
	.zero		1


	//   ....[47]....
        /*03e0*/ 	.word	0x00000d20
        /*03e4*/ 	.word	0x000000ff
        /*03e8*/ 	.word	0x00000188
        /*03ec*/ 	.short	0x0100
        /*03ee*/ 	.byte	0x07
	.zero		1


	//   ....[48]....
        /*03f0*/ 	.word	0x00000d30
        /*03f4*/ 	.word	0x000000ff
        /*03f8*/ 	.word	0x00000170
        /*03fc*/ 	.short	0x0100
        /*03fe*/ 	.byte	0x07
	.zero		1


	//   ....[49]....
        /*0400*/ 	.word	0x00000d40
        /*0404*/ 	.word	0x000000ff
        /*0408*/ 	.word	0x00000190
        /*040c*/ 	.short	0x0100
        /*040e*/ 	.byte	0x07
	.zero		1


	//   ....[50]....
        /*0410*/ 	.word	0x00000d50
        /*0414*/ 	.word	0x000000ff
        /*0418*/ 	.word	0x00000178
        /*041c*/ 	.short	0x0100
        /*041e*/ 	.byte	0x07
	.zero		1


	//   ....[51]....
        /*0420*/ 	.word	0x00000d60
        /*0424*/ 	.word	0x000000ff
        /*0428*/ 	.word	0x00000198
        /*042c*/ 	.short	0x0100
        /*042e*/ 	.byte	0x07
	.zero		1


	//   ....[52]....
        /*0430*/ 	.word	0x00000e50
        /*0434*/ 	.word	0x000000ff
        /*0438*/ 	.word	0x000001a0
        /*043c*/ 	.short	0x0100
        /*043e*/ 	.byte	0x05
	.zero		1


	//   ....[53]....
        /*0440*/ 	.word	0x00000e60
        /*0444*/ 	.word	0x000000ff
        /*0448*/ 	.word	0x000001b0
        /*044c*/ 	.short	0x0100
        /*044e*/ 	.byte	0x05
	.zero		1


	//   ....[54]....
        /*0450*/ 	.word	0x00000e70
        /*0454*/ 	.word	0x000000ff
        /*0458*/ 	.word	0x000001a8
        /*045c*/ 	.short	0x0100
        /*045e*/ 	.byte	0x05
	.zero		1


	//   ....[55]....
        /*0460*/ 	.word	0x00000e80
        /*0464*/ 	.word	0x000000ff
        /*0468*/ 	.word	0x000001b8
        /*046c*/ 	.short	0x0100
        /*046e*/ 	.byte	0x05
	.zero		1


	//   ....[56]....
        /*0470*/ 	.word	0x00001760
        /*0474*/ 	.word	0x00000003
        /*0478*/ 	.word	0x000001b0
        /*047c*/ 	.short	0x010a
        /*047e*/ 	.byte	0xff
	.zero		1


	//   ....[57]....
        /*0480*/ 	.word	0x00001790
        /*0484*/ 	.word	0x00000003
        /*0488*/ 	.word	0x000001a0
        /*048c*/ 	.short	0x0101
        /*048e*/ 	.byte	0xff
	.zero		1


	//   ....[58]....
        /*0490*/ 	.word	0x00001860
        /*0494*/ 	.word	0x000000ff
        /*0498*/ 	.word	0x00000088
        /*049c*/ 	.short	0x010a
        /*049e*/ 	.byte	0x08
	.zero		1


	//   ....[59]....
        /*04a0*/ 	.word	0x00001900
        /*04a4*/ 	.word	0x000000ff
        /*04a8*/ 	.word	0x00000088
        /*04ac*/ 	.short	0x010a
        /*04ae*/ 	.byte	0x21
	.zero		1


	//   ....[60]....
        /*04b0*/ 	.word	0x00001a50
        /*04b4*/ 	.word	0x000000ff
        /*04b8*/ 	.word	0x00000088
        /*04bc*/ 	.short	0x010a
        /*04be*/ 	.byte	0x08
	.zero		1


	//   ....[61]....
        /*04c0*/ 	.word	0x00001b60
        /*04c4*/ 	.word	0x000000ff
        /*04c8*/ 	.word	0x00000138
        /*04cc*/ 	.short	0x0101
        /*04ce*/ 	.byte	0x04
	.zero		1


	//   ....[62]....
        /*04d0*/ 	.word	0x00001b80
        /*04d4*/ 	.word	0x000000ff
        /*04d8*/ 	.word	0x00000088
        /*04dc*/ 	.short	0x010a
        /*04de*/ 	.byte	0x08
	.zero		1


	//   ....[63]....
        /*04e0*/ 	.word	0x00001c00
        /*04e4*/ 	.word	0x000000ff
        /*04e8*/ 	.word	0x00000088
        /*04ec*/ 	.short	0x010a
        /*04ee*/ 	.byte	0x11
	.zero		1


	//   ....[64]....
        /*04f0*/ 	.word	0x00001d50
        /*04f4*/ 	.word	0x000000ff
        /*04f8*/ 	.word	0x00000088
        /*04fc*/ 	.short	0x010a
        /*04fe*/ 	.byte	0x08
	.zero		1


	//   ....[65]....
        /*0500*/ 	.word	0x00001e90
        /*0504*/ 	.word	0x00000002
        /*0508*/ 	.word	0x00000140
        /*050c*/ 	.short	0x010a
        /*050e*/ 	.byte	0xff
	.zero		1


	//   ....[66]....
        /*0510*/ 	.word	0x00001f50
        /*0514*/ 	.word	0x00000002
        /*0518*/ 	.word	0x00000000
        /*051c*/ 	.short	0x0101
        /*051e*/ 	.byte	0xff
	.zero		1


	//   ....[67]....
        /*0520*/ 	.word	0x000024b0
        /*0524*/ 	.word	0x000000ff
        /*0528*/ 	.word	0x00000000
        /*052c*/ 	.short	0x010a
        /*052e*/ 	.byte	0x05
	.zero		1


	//   ....[68]....
        /*0530*/ 	.word	0x00002540
        /*0534*/ 	.word	0x000000ff
        /*0538*/ 	.word	0x00000000
        /*053c*/ 	.short	0x010a
        /*053e*/ 	.byte	0x05
	.zero		1


	//   ....[69]....
        /*0540*/ 	.word	0x000025d0
        /*0544*/ 	.word	0x000000ff
        /*0548*/ 	.word	0x00000000
        /*054c*/ 	.short	0x010a
        /*054e*/ 	.byte	0x05
	.zero		1


	//   ....[70]....
        /*0550*/ 	.word	0x00002660
        /*0554*/ 	.word	0x000000ff
        /*0558*/ 	.word	0x00000000
        /*055c*/ 	.short	0x010a
        /*055e*/ 	.byte	0x05
	.zero		1


	//   ....[71]....
        /*0560*/ 	.word	0x000026f0
        /*0564*/ 	.word	0x000000ff
        /*0568*/ 	.word	0x00000000
        /*056c*/ 	.short	0x010a
        /*056e*/ 	.byte	0x05
	.zero		1


	//   ....[72]....
        /*0570*/ 	.word	0x00002780
        /*0574*/ 	.word	0x000000ff
        /*0578*/ 	.word	0x00000000
        /*057c*/ 	.short	0x010a
        /*057e*/ 	.byte	0x05
	.zero		1


	//   ....[73]....
        /*0580*/ 	.word	0x00002810
        /*0584*/ 	.word	0x000000ff
        /*0588*/ 	.word	0x00000000
        /*058c*/ 	.short	0x010a
        /*058e*/ 	.byte	0x05
	.zero		1


	//   ....[74]....
        /*0590*/ 	.word	0x000028a0
        /*0594*/ 	.word	0x000000ff
        /*0598*/ 	.word	0x00000000
        /*059c*/ 	.short	0x010a
        /*059e*/ 	.byte	0x05
	.zero		1


	//   ....[75]....
        /*05a0*/ 	.word	0x00002930
        /*05a4*/ 	.word	0x000000ff
        /*05a8*/ 	.word	0x00000000
        /*05ac*/ 	.short	0x010a
        /*05ae*/ 	.byte	0x05
	.zero		1


	//   ....[76]....
        /*05b0*/ 	.word	0x000029c0
        /*05b4*/ 	.word	0x000000ff
        /*05b8*/ 	.word	0x00000000
        /*05bc*/ 	.short	0x010a
        /*05be*/ 	.byte	0x05
	.zero		1


	//   ....[77]....
        /*05c0*/ 	.word	0x00002a50
        /*05c4*/ 	.word	0x000000ff
        /*05c8*/ 	.word	0x00000000
        /*05cc*/ 	.short	0x010a
        /*05ce*/ 	.byte	0x05
	.zero		1


	//   ....[78]....
        /*05d0*/ 	.word	0x00002ae0
        /*05d4*/ 	.word	0x000000ff
        /*05d8*/ 	.word	0x00000000
        /*05dc*/ 	.short	0x010a
        /*05de*/ 	.byte	0x05
	.zero		1


	//   ....[79]....
        /*05e0*/ 	.word	0x00002b70
        /*05e4*/ 	.word	0x000000ff
        /*05e8*/ 	.word	0x00000000
        /*05ec*/ 	.short	0x010a
        /*05ee*/ 	.byte	0x05
	.zero		1


	//   ....[80]....
        /*05f0*/ 	.word	0x00002c00
        /*05f4*/ 	.word	0x000000ff
        /*05f8*/ 	.word	0x00000000
        /*05fc*/ 	.short	0x010a
        /*05fe*/ 	.byte	0x05
	.zero		1


	//   ....[81]....
        /*0600*/ 	.word	0x00002c90
        /*0604*/ 	.word	0x000000ff
        /*0608*/ 	.word	0x00000000
        /*060c*/ 	.short	0x010a
        /*060e*/ 	.byte	0x05
	.zero		1


	//   ....[82]....
        /*0610*/ 	.word	0x00002d20
        /*0614*/ 	.word	0x000000ff
        /*0618*/ 	.word	0x00000000
        /*061c*/ 	.short	0x010a
        /*061e*/ 	.byte	0x05
	.zero		1


	//   ....[83]....
        /*0620*/ 	.word	0x00002dc0
        /*0624*/ 	.word	0x00000000
        /*0628*/ 	.word	0x00000000
        /*062c*/ 	.short	0x010a
        /*062e*/ 	.byte	0xff
	.zero		1


	//   ....[84]....
        /*0630*/ 	.word	0x00002ee0
        /*0634*/ 	.word	0x00000000
        /*0638*/ 	.word	0x000001a0
        /*063c*/ 	.short	0x010a
        /*063e*/ 	.byte	0xff
	.zero		1


	//   ....[85]....
        /*0640*/ 	.word	0x00002f40
        /*0644*/ 	.word	0x00000004
        /*0648*/ 	.word	0x00000000
        /*064c*/ 	.short	0x0101
        /*064e*/ 	.byte	0xff
	.zero		1


	//   ....[86]....
        /*0650*/ 	.word	0x00002f60
        /*0654*/ 	.word	0x000000ff
        /*0658*/ 	.word	0x00000150
        /*065c*/ 	.short	0x010a
        /*065e*/ 	.byte	0x05
	.zero		1


	//   ....[87]....
        /*0660*/ 	.word	0x00003080
        /*0664*/ 	.word	0x00000000
        /*0668*/ 	.word	0x00000140
        /*066c*/ 	.short	0x010a
        /*066e*/ 	.byte	0xff
	.zero		1


	//   ....[88]....
        /*0670*/ 	.word	0x00003190
        /*0674*/ 	.word	0x00000000
        /*0678*/ 	.word	0x00000000
        /*067c*/ 	.short	0x0101
        /*067e*/ 	.byte	0xff
	.zero		1


	//   ....[89]....
        /*0680*/ 	.word	0x00003220
        /*0684*/ 	.word	0x000000ff
        /*0688*/ 	.word	0x00000150
        /*068c*/ 	.short	0x0106
        /*068e*/ 	.byte	0x05
	.zero		1


	//   ....[90]....
        /*0690*/ 	.word	0x00003240
        /*0694*/ 	.word	0x000000ff
        /*0698*/ 	.word	0x00000150
        /*069c*/ 	.short	0x010a
        /*069e*/ 	.byte	0x05
	.zero		1


	//   ....[91]....
        /*06a0*/ 	.word	0x000032d0
        /*06a4*/ 	.word	0x000000ff
        /*06a8*/ 	.word	0x00000150
        /*06ac*/ 	.short	0x0106
        /*06ae*/ 	.byte	0x04
	.zero		1


	//   ....[92]....
        /*06b0*/ 	.word	0x00003310
        /*06b4*/ 	.word	0x00000000
        /*06b8*/ 	.word	0x00000150
        /*06bc*/ 	.short	0x010a
        /*06be*/ 	.byte	0xff
	.zero		1


	//   ....[93]....
        /*06c0*/ 	.word	0x000037f0
        /*06c4*/ 	.word	0x00000000
        /*06c8*/ 	.word	0x00000140
        /*06cc*/ 	.short	0x010a
        /*06ce*/ 	.byte	0xff
	.zero		1


	//   ....[94]....
        /*06d0*/ 	.word	0x000038f0
        /*06d4*/ 	.word	0x00000003
        /*06d8*/ 	.word	0x00000000
        /*06dc*/ 	.short	0x0101
        /*06de*/ 	.byte	0xff
	.zero		1


	//   ....[95]....
        /*06e0*/ 	.word	0x00003900
        /*06e4*/ 	.word	0x000000ff
        /*06e8*/ 	.word	0x00000000
        /*06ec*/ 	.short	0x010a
        /*06ee*/ 	.byte	0x04
	.zero		1


	//   ....[96]....
        /*06f0*/ 	.word	0x00003980
        /*06f4*/ 	.word	0x000000ff
        /*06f8*/ 	.word	0x00000180
        /*06fc*/ 	.short	0x010a
        /*06fe*/ 	.byte	0x08
	.zero		1


	//   ....[97]....
        /*0700*/ 	.word	0x00003a60
        /*0704*/ 	.word	0x000000ff
        /*0708*/ 	.word	0x00000000
        /*070c*/ 	.short	0x010a
        /*070e*/ 	.byte	0x07
	.zero		1


	//   ....[98]....
        /*0710*/ 	.word	0x00003ba0
        /*0714*/ 	.word	0x000000ff
        /*0718*/ 	.word	0x00000000
        /*071c*/ 	.short	0x010a
        /*071e*/ 	.byte	0x04
	.zero		1


	//   ....[99]....
        /*0720*/ 	.word	0x00003d90
        /*0724*/ 	.word	0x000000ff
        /*0728*/ 	.word	0x00000000
        /*072c*/ 	.short	0x010a
        /*072e*/ 	.byte	0x05
	.zero		1


	//   ....[100]....
        /*0730*/ 	.word	0x00003e20
        /*0734*/ 	.word	0x000000ff
        /*0738*/ 	.word	0x00000000
        /*073c*/ 	.short	0x010a
        /*073e*/ 	.byte	0x05
	.zero		1


	//   ....[101]....
        /*0740*/ 	.word	0x00003eb0
        /*0744*/ 	.word	0x000000ff
        /*0748*/ 	.word	0x00000000
        /*074c*/ 	.short	0x010a
        /*074e*/ 	.byte	0x05
	.zero		1


	//   ....[102]....
        /*0750*/ 	.word	0x00003f40
        /*0754*/ 	.word	0x000000ff
        /*0758*/ 	.word	0x00000000
        /*075c*/ 	.short	0x010a
        /*075e*/ 	.byte	0x07
	.zero		1


	//   ....[103]....
        /*0760*/ 	.word	0x000043a0
        /*0764*/ 	.word	0x00000000
        /*0768*/ 	.word	0x00000140
        /*076c*/ 	.short	0x010a
        /*076e*/ 	.byte	0xff
	.zero		1


	//   ....[104]....
        /*0770*/ 	.word	0x00004460
        /*0774*/ 	.word	0x00000000
        /*0778*/ 	.word	0x00000000
        /*077c*/ 	.short	0x0101
        /*077e*/ 	.byte	0xff
	.zero		1


	//   ....[105]....
        /*0780*/ 	.word	0x00004780
        /*0784*/ 	.word	0x000000ff
        /*0788*/ 	.word	0x00000138
        /*078c*/ 	.short	0x010a
        /*078e*/ 	.byte	0x07
	.zero		1


	//   ....[106]....
        /*0790*/ 	.word	0x00004970
        /*0794*/ 	.word	0x000000ff
        /*0798*/ 	.word	0x00000120
        /*079c*/ 	.short	0x010a
        /*079e*/ 	.byte	0x07
	.zero		1


	//   ....[107]....
        /*07a0*/ 	.word	0x00004b40
        /*07a4*/ 	.word	0x000000ff
        /*07a8*/ 	.word	0x00000110
        /*07ac*/ 	.short	0x010b
        /*07ae*/ 	.byte	0x07
	.zero		1


	//   ....[108]....
        /*07b0*/ 	.word	0x00004bb0
        /*07b4*/ 	.word	0x000000ff
        /*07b8*/ 	.word	0x00000000
        /*07bc*/ 	.short	0x0101
        /*07be*/ 	.byte	0x08
	.zero		1


	//   ....[109]....
        /*07c0*/ 	.word	0x00004be0
        /*07c4*/ 	.word	0x000000ff
        /*07c8*/ 	.word	0x00000128
        /*07cc*/ 	.short	0x010a
        /*07ce*/ 	.byte	0x07
	.zero		1


	//   ....[110]....
        /*07d0*/ 	.word	0x00004df0
        /*07d4*/ 	.word	0x000000ff
        /*07d8*/ 	.word	0x00000118
        /*07dc*/ 	.short	0x010b
        /*07de*/ 	.byte	0x07
	.zero		1


	//   ....[111]....
        /*07e0*/ 	.word	0x00004e10
        /*07e4*/ 	.word	0x000000ff
        /*07e8*/ 	.word	0x00000000
        /*07ec*/ 	.short	0x0101
        /*07ee*/ 	.byte	0x0d
	.zero		1


	//   ....[112]....
        /*07f0*/ 	.word	0x00004e40
        /*07f4*/ 	.word	0x000000ff
        /*07f8*/ 	.word	0x00000120
        /*07fc*/ 	.short	0x010a
        /*07fe*/ 	.byte	0x07
	.zero		1


	//   ....[113]....
        /*0800*/ 	.word	0x00004e80
        /*0804*/ 	.word	0x00000000
        /*0808*/ 	.word	0x00000128
        /*080c*/ 	.short	0x010a
        /*080e*/ 	.byte	0xff
	.zero		1


	//   ....[114]....
        /*0810*/ 	.word	0x000051c0
        /*0814*/ 	.word	0x00000000
        /*0818*/ 	.word	0x00000140
        /*081c*/ 	.short	0x010a
        /*081e*/ 	.byte	0xff
	.zero		1


	//   ....[115]....
        /*0820*/ 	.word	0x000052d0
        /*0824*/ 	.word	0x00000000
        /*0828*/ 	.word	0x00000000
        /*082c*/ 	.short	0x0101
        /*082e*/ 	.byte	0xff
	.zero		1


	//   ....[116]....
        /*0830*/ 	.word	0x00005d20
        /*0834*/ 	.word	0x00000000
        /*0838*/ 	.word	0x00000110
        /*083c*/ 	.short	0x010a
        /*083e*/ 	.byte	0xff
	.zero		1


	//   ....[117]....
        /*0840*/ 	.word	0x00005d90
        /*0844*/ 	.word	0x00000071
        /*0848*/ 	.word	0x00000160
        /*084c*/ 	.short	0x010a
        /*084e*/ 	.byte	0xff
	.zero		1


	//   ....[118]....
        /*0850*/ 	.word	0x00005e70
        /*0854*/ 	.word	0x00000000
        /*0858*/ 	.word	0x00000110
        /*085c*/ 	.short	0x010a
        /*085e*/ 	.byte	0xff
	.zero		1


	//   ....[119]....
        /*0860*/ 	.word	0x00005fb0
        /*0864*/ 	.word	0x00000000
        /*0868*/ 	.word	0x00000000
        /*086c*/ 	.short	0x0101
        /*086e*/ 	.byte	0xff
	.zero		1


	//   ....[120]....
        /*0870*/ 	.word	0x00006010
        /*0874*/ 	.word	0x00000071
        /*0878*/ 	.word	0x00000160
        /*087c*/ 	.short	0x010a
        /*087e*/ 	.byte	0xff
	.zero		1


	//   ....[121]....
        /*0880*/ 	.word	0x00006b60
        /*0884*/ 	.word	0x00000020
        /*0888*/ 	.word	0x00000110
        /*088c*/ 	.short	0x010a
        /*088e*/ 	.byte	0xff
	.zero		1


	//   ....[122]....
        /*0890*/ 	.word	0x00006c20
        /*0894*/ 	.word	0x00000020
        /*0898*/ 	.word	0x00000110
        /*089c*/ 	.short	0x010a
        /*089e*/ 	.byte	0xff
	.zero		1


	//   ....[123]....
        /*08a0*/ 	.word	0x00006d40
        /*08a4*/ 	.word	0x00000003
        /*08a8*/ 	.word	0x00000000
        /*08ac*/ 	.short	0x0101
        /*08ae*/ 	.byte	0xff
	.zero		1


	//   ....[124]....
        /*08b0*/ 	.word	0x00007180
        /*08b4*/ 	.word	0x000000ff
        /*08b8*/ 	.word	0x00000000
        /*08bc*/ 	.short	0x0101
        /*08be*/ 	.byte	0x05
	.zero		1


	//   ....[125]....
        /*08c0*/ 	.word	0x000079c0
        /*08c4*/ 	.word	0x00000003
        /*08c8*/ 	.word	0x000001b0
        /*08cc*/ 	.short	0x010a
        /*08ce*/ 	.byte	0xff
	.zero		1


	//   ....[126]....
        /*08d0*/ 	.word	0x00007a20
        /*08d4*/ 	.word	0x00000002
        /*08d8*/ 	.word	0x00000088
        /*08dc*/ 	.short	0x010a
        /*08de*/ 	.byte	0xff
	.zero		1


	//   ....[127]....
        /*08e0*/ 	.word	0x00007a80
        /*08e4*/ 	.word	0x00000002
        /*08e8*/ 	.word	0x00000088
        /*08ec*/ 	.short	0x010a
        /*08ee*/ 	.byte	0xff
	.zero		1


	//   ....[128]....
        /*08f0*/ 	.word	0x00007ad0
        /*08f4*/ 	.word	0x00000002
        /*08f8*/ 	.word	0x00000140
        /*08fc*/ 	.short	0x010a
        /*08fe*/ 	.byte	0xff
	.zero		1


	//   ....[129]....
        /*0900*/ 	.word	0x00007b30
        /*0904*/ 	.word	0x00000000
        /*0908*/ 	.word	0x00000000
        /*090c*/ 	.short	0x010a
        /*090e*/ 	.byte	0xff
	.zero		1


	//   ....[130]....
        /*0910*/ 	.word	0x00007b90
        /*0914*/ 	.word	0x00000000
        /*0918*/ 	.word	0x00000000
        /*091c*/ 	.short	0x010a
        /*091e*/ 	.byte	0xff
	.zero		1


	//   ....[131]....
        /*0920*/ 	.word	0x00007bf0
        /*0924*/ 	.word	0x00000000
        /*0928*/ 	.word	0x00000000
        /*092c*/ 	.short	0x010a
        /*092e*/ 	.byte	0xff
	.zero		1


	//   ....[132]....
        /*0930*/ 	.word	0x00007c50
        /*0934*/ 	.word	0x00000000
        /*0938*/ 	.word	0x00000000
        /*093c*/ 	.short	0x010a
        /*093e*/ 	.byte	0xff
	.zero		1


	//   ....[133]....
        /*0940*/ 	.word	0x00007cb0
        /*0944*/ 	.word	0x00000000
        /*0948*/ 	.word	0x00000000
        /*094c*/ 	.short	0x010a
        /*094e*/ 	.byte	0xff
	.zero		1


	//   ....[134]....
        /*0950*/ 	.word	0x00007d10
        /*0954*/ 	.word	0x00000000
        /*0958*/ 	.word	0x00000000
        /*095c*/ 	.short	0x010a
        /*095e*/ 	.byte	0xff
	.zero		1


	//   ....[135]....
        /*0960*/ 	.word	0x00007d70
        /*0964*/ 	.word	0x00000000
        /*0968*/ 	.word	0x00000000
        /*096c*/ 	.short	0x010a
        /*096e*/ 	.byte	0xff
	.zero		1


	//   ....[136]....
        /*0970*/ 	.word	0x00007dd0
        /*0974*/ 	.word	0x00000000
        /*0978*/ 	.word	0x00000000
        /*097c*/ 	.short	0x010a
        /*097e*/ 	.byte	0xff
	.zero		1


	//   ....[137]....
        /*0980*/ 	.word	0x00007e30
        /*0984*/ 	.word	0x00000000
        /*0988*/ 	.word	0x00000000
        /*098c*/ 	.short	0x010a
        /*098e*/ 	.byte	0xff
	.zero		1


	//   ....[138]....
        /*0990*/ 	.word	0x00007e90
        /*0994*/ 	.word	0x00000000
        /*0998*/ 	.word	0x00000000
        /*099c*/ 	.short	0x010a
        /*099e*/ 	.byte	0xff
	.zero		1


	//   ....[139]....
        /*09a0*/ 	.word	0x00007ef0
        /*09a4*/ 	.word	0x00000000
        /*09a8*/ 	.word	0x00000000
        /*09ac*/ 	.short	0x010a
        /*09ae*/ 	.byte	0xff
	.zero		1


	//   ....[140]....
        /*09b0*/ 	.word	0x00007f50
        /*09b4*/ 	.word	0x00000000
        /*09b8*/ 	.word	0x00000000
        /*09bc*/ 	.short	0x010a
        /*09be*/ 	.byte	0xff
	.zero		1


	//   ....[141]....
        /*09c0*/ 	.word	0x00007fb0
        /*09c4*/ 	.word	0x00000000
        /*09c8*/ 	.word	0x00000000
        /*09cc*/ 	.short	0x010a
        /*09ce*/ 	.byte	0xff
	.zero		1


	//   ....[142]....
        /*09d0*/ 	.word	0x00008010
        /*09d4*/ 	.word	0x00000000
        /*09d8*/ 	.word	0x00000000
        /*09dc*/ 	.short	0x010a
        /*09de*/ 	.byte	0xff
	.zero		1


	//   ....[143]....
        /*09e0*/ 	.word	0x00008070
        /*09e4*/ 	.word	0x00000000
        /*09e8*/ 	.word	0x00000000
        /*09ec*/ 	.short	0x010a
        /*09ee*/ 	.byte	0xff
	.zero		1


	//   ....[144]....
        /*09f0*/ 	.word	0x000080d0
        /*09f4*/ 	.word	0x00000000
        /*09f8*/ 	.word	0x00000000
        /*09fc*/ 	.short	0x010a
        /*09fe*/ 	.byte	0xff
	.zero		1


	//   ....[145]....
        /*0a00*/ 	.word	0x00008120
        /*0a04*/ 	.word	0x00000000
        /*0a08*/ 	.word	0x000001a0
        /*0a0c*/ 	.short	0x010a
        /*0a0e*/ 	.byte	0xff
	.zero		1


	//   ....[146]....
        /*0a10*/ 	.word	0x00008180
        /*0a14*/ 	.word	0x00000000
        /*0a18*/ 	.word	0x00000150
        /*0a1c*/ 	.short	0x010a
        /*0a1e*/ 	.byte	0xff
	.zero		1


	//   ....[147]....
        /*0a20*/ 	.word	0x000081d0
        /*0a24*/ 	.word	0x00000000
        /*0a28*/ 	.word	0x00000140
        /*0a2c*/ 	.short	0x010a
        /*0a2e*/ 	.byte	0xff
	.zero		1


	//   ....[148]....
        /*0a30*/ 	.word	0x00008230
        /*0a34*/ 	.word	0x00000000
        /*0a38*/ 	.word	0x00000150
        /*0a3c*/ 	.short	0x010a
        /*0a3e*/ 	.byte	0xff
	.zero		1


	//   ....[149]....
        /*0a40*/ 	.word	0x00008280
        /*0a44*/ 	.word	0x00000000
        /*0a48*/ 	.word	0x00000140
        /*0a4c*/ 	.short	0x010a
        /*0a4e*/ 	.byte	0xff
	.zero		1


	//   ....[150]....
        /*0a50*/ 	.word	0x000082e0
        /*0a54*/ 	.word	0x00000003
        /*0a58*/ 	.word	0x00000180
        /*0a5c*/ 	.short	0x010a
        /*0a5e*/ 	.byte	0xff
	.zero		1


	//   ....[151]....
        /*0a60*/ 	.word	0x00008340
        /*0a64*/ 	.word	0x00000000
        /*0a68*/ 	.word	0x00000000
        /*0a6c*/ 	.short	0x010a
        /*0a6e*/ 	.byte	0xff
	.zero		1


	//   ....[152]....
        /*0a70*/ 	.word	0x000083a0
        /*0a74*/ 	.word	0x00000000
        /*0a78*/ 	.word	0x00000000
        /*0a7c*/ 	.short	0x010a
        /*0a7e*/ 	.byte	0xff
	.zero		1


	//   ....[153]....
        /*0a80*/ 	.word	0x00008400
        /*0a84*/ 	.word	0x00000000
        /*0a88*/ 	.word	0x00000000
        /*0a8c*/ 	.short	0x010a
        /*0a8e*/ 	.byte	0xff
	.zero		1


	//   ....[154]....
        /*0a90*/ 	.word	0x00008460
        /*0a94*/ 	.word	0x00000000
        /*0a98*/ 	.word	0x00000000
        /*0a9c*/ 	.short	0x010a
        /*0a9e*/ 	.byte	0xff
	.zero		1


	//   ....[155]....
        /*0aa0*/ 	.word	0x000084c0
        /*0aa4*/ 	.word	0x00000000
        /*0aa8*/ 	.word	0x00000000
        /*0aac*/ 	.short	0x010a
        /*0aae*/ 	.byte	0xff
	.zero		1


	//   ....[156]....
        /*0ab0*/ 	.word	0x00008510
        /*0ab4*/ 	.word	0x00000000
        /*0ab8*/ 	.word	0x00000140
        /*0abc*/ 	.short	0x010a
        /*0abe*/ 	.byte	0xff
	.zero		1


	//   ....[157]....
        /*0ac0*/ 	.word	0x00008570
        /*0ac4*/ 	.word	0x00000000
        /*0ac8*/ 	.word	0x00000138
        /*0acc*/ 	.short	0x010a
        /*0ace*/ 	.byte	0xff
	.zero		1


	//   ....[158]....
        /*0ad0*/ 	.word	0x000085d0
        /*0ad4*/ 	.word	0x00000003
        /*0ad8*/ 	.word	0x00000120
        /*0adc*/ 	.short	0x010a
        /*0ade*/ 	.byte	0xff
	.zero		1


	//   ....[159]....
        /*0ae0*/ 	.word	0x00008630
        /*0ae4*/ 	.word	0x00000003
        /*0ae8*/ 	.word	0x00000128
        /*0aec*/ 	.short	0x010a
        /*0aee*/ 	.byte	0xff
	.zero		1


	//   ....[160]....
        /*0af0*/ 	.word	0x00008690
        /*0af4*/ 	.word	0x00000000
        /*0af8*/ 	.word	0x00000120
        /*0afc*/ 	.short	0x010a
        /*0afe*/ 	.byte	0xff
	.zero		1


	//   ....[161]....
        /*0b00*/ 	.word	0x000086e0
        /*0b04*/ 	.word	0x00000000
        /*0b08*/ 	.word	0x00000140
        /*0b0c*/ 	.short	0x010a
        /*0b0e*/ 	.byte	0xff
	.zero		1


	//   ....[162]....
        /*0b10*/ 	.word	0x00008730
        /*0b14*/ 	.word	0x00000000
        /*0b18*/ 	.word	0x00000110
        /*0b1c*/ 	.short	0x010a
        /*0b1e*/ 	.byte	0xff
	.zero		1


	//   ....[163]....
        /*0b20*/ 	.word	0x00008780
        /*0b24*/ 	.word	0x00000071
        /*0b28*/ 	.word	0x00000160
        /*0b2c*/ 	.short	0x010a
        /*0b2e*/ 	.byte	0xff
	.zero		1


	//   ....[164]....
        /*0b30*/ 	.word	0x000087d0
        /*0b34*/ 	.word	0x00000020
        /*0b38*/ 	.word	0x00000110
        /*0b3c*/ 	.short	0x010a
        /*0b3e*/ 	.byte	0xff
	.zero		1


	//----- nvinfo : EIATTR_NUM_MBARRIERS
	.align		4
.L_47:
        /*0b40*/ 	.byte	0x03, 0x38
        /*0b42*/ 	.short	0x0038


	//----- nvinfo : EIATTR_EXIT_INSTR_OFFSETS
	.align		4
        /*0b44*/ 	.byte	0x04, 0x1c
        /*0b46*/ 	.short	(.L_49 - .L_48)


	//   ....[0]....
.L_48:
        /*0b48*/ 	.word	0x00002df0


	//   ....[1]....
        /*0b4c*/ 	.word	0x000032e0


	//   ....[2]....
        /*0b50*/ 	.word	0x00003340


	//   ....[3]....
        /*0b54*/ 	.word	0x000041a0


	//   ....[4]....
        /*0b58*/ 	.word	0x00004eb0


	//   ....[5]....
        /*0b5c*/ 	.word	0x00004ef0


	//   ....[6]....
        /*0b60*/ 	.word	0x000079b0


	//----- nvinfo : EIATTR_MAX_THREADS
	.align		4
.L_49:
        /*0b64*/ 	.byte	0x04, 0x05
        /*0b66*/ 	.short	(.L_51 - .L_50)
.L_50:
        /*0b68*/ 	.word	0x00000100
        /*0b6c*/ 	.word	0x00000001
        /*0b70*/ 	.word	0x00000001


	//----- nvinfo : EIATTR_CRS_STACK_SIZE
	.align		4
.L_51:
        /*0b74*/ 	.byte	0x04, 0x1e
        /*0b76*/ 	.short	(.L_53 - .L_52)
.L_52:
        /*0b78*/ 	.word	0x00000000


	//----- nvinfo : EIATTR_CBANK_PARAM_SIZE
	.align		4
.L_53:
        /*0b7c*/ 	.byte	0x03, 0x19
        /*0b7e*/ 	.short	0x0800


	//----- nvinfo : EIATTR_PARAM_CBANK
	.align		4
        /*0b80*/ 	.byte	0x04, 0x0a
        /*0b82*/ 	.short	(.L_55 - .L_54)
	.align		4
.L_54:
        /*0b84*/ 	.word	index@(.nv.constant0._ZN7cutlass13device_kernelINS_4gemm6kernel13GemmUniversalIN4cute5tupleIJiiiiEEENS1_10collective13CollectiveMmaINS1_35MainloopSm100TmaUmmaWarpSpecializedILi17ELi2ELi4ENS5_IJNS4_1CILi1EEESB_SB_EEEEENS5_IJNSA_ILi64EEENSA_ILi128EEESE_EEENS_12float_e5m2_tENS5_IJSB_llEEENS_12float_e4m3_tESI_NS4_8TiledMMAINS4_8MMA_AtomIJNS4_10MMA_TraitsINS4_19SM100_MMA_F8F6F4_SSEJSH_SJ_fSE_SF_NS4_17integral_constantINS4_4UMMA5MajorELSQ_1EEESR_NSO_INSP_7ScaleInELSS_0EEEST_EEEEEENS4_6LayoutISC_NS5_IJNSA_ILi0EEESX_SX_EEEEENS5_IJNS4_10UnderscoreES10_S10_EEEEENS4_13SM90_TMA_LOADENS4_14ComposedLayoutINS4_7SwizzleILi2ELi4ELi3EEENS4_18smem_ptr_flag_bitsILi8EEENSW_INS5_IJSE_NSA_ILi8EEEEEENS5_IJSB_SE_EEEEEEEvNS4_8identityES13_NS14_INS15_ILi3ELi4ELi3EEES18_NSW_INS5_IJSF_S19_EEENS5_IJSB_SF_EEEEEEEvS1E_EENS_8epilogue10collective18CollectiveEpilogueINS1L_23Sm100TmaWarpSpecializedILi2ELi2ELi32ELb0ELb0EEEJSG_NS5_IJNSW_ISE_SB_EES1Q_EEESH_NS5_IJlSB_lEEESH_S1S_NS1L_6fusion15FusionCallbacksIS1P_NS1T_17LinearCombinationISH_fSH_fLNS_15FloatRoundStyleE2EEESG_S1R_JEEENS4_5SM1004TMEM4LOAD26SM100_TMEM_LOAD_16dp32b32xES13_NS14_IS16_S18_NSW_INS5_IJS19_SE_EEENS5_IJSE_SB_EEEEEEENS4_39AutoVectorizingCopyWithAssumedAlignmentILi128EEENS4_14SM90_TMA_STOREES26_S28_S28_EEEvvEEEEvNT_6ParamsE)
        /*0b88*/ 	.short	0x0380
        /*0b8a*/ 	.short	0x0800


	//----- nvinfo : EIATTR_SW_WAR
	.align		4
.L_55:
        /*0b8c*/ 	.byte	0x04, 0x36
        /*0b8e*/ 	.short	(.L_57 - .L_56)
.L_56:
        /*0b90*/ 	.word	0x00000008
.L_57:


//--------------------- .nv.callgraph             --------------------------
	.section	.nv.callgraph,"",@"SHT_CUDA_CALLGRAPH"
	.align	4
	.sectionentsize	8
	.align		4
        /*0000*/ 	.word	0x00000000
	.align		4
        /*0004*/ 	.word	0xffffffff
	.align		4
        /*0008*/ 	.word	index@(_ZN7cutlass13device_kernelINS_4gemm6kernel13GemmUniversalIN4cute5tupleIJiiiiEEENS1_10collective13CollectiveMmaINS1_35MainloopSm100TmaUmmaWarpSpecializedILi17ELi2ELi4ENS5_IJNS4_1CILi1EEESB_SB_EEEEENS5_IJNSA_ILi64EEENSA_ILi128EEESE_EEENS_12float_e5m2_tENS5_IJSB_llEEENS_12float_e4m3_tESI_NS4_8TiledMMAINS4_8MMA_AtomIJNS4_10MMA_TraitsINS4_19SM100_MMA_F8F6F4_SSEJSH_SJ_fSE_SF_NS4_17integral_constantINS4_4UMMA5MajorELSQ_1EEESR_NSO_INSP_7ScaleInELSS_0EEEST_EEEEEENS4_6LayoutISC_NS5_IJNSA_ILi0EEESX_SX_EEEEENS5_IJNS4_10UnderscoreES10_S10_EEEEENS4_13SM90_TMA_LOADENS4_14ComposedLayoutINS4_7SwizzleILi2ELi4ELi3EEENS4_18smem_ptr_flag_bitsILi8EEENSW_INS5_IJSE_NSA_ILi8EEEEEENS5_IJSB_SE_EEEEEEEvNS4_8identityES13_NS14_INS15_ILi3ELi4ELi3EEES18_NSW_INS5_IJSF_S19_EEENS5_IJSB_SF_EEEEEEEvS1E_EENS_8epilogue10collective18CollectiveEpilogueINS1L_23Sm100TmaWarpSpecializedILi2ELi2ELi32ELb0ELb0EEEJSG_NS5_IJNSW_ISE_SB_EES1Q_EEESH_NS5_IJlSB_lEEESH_S1S_NS1L_6fusion15FusionCallbacksIS1P_NS1T_17LinearCombinationISH_fSH_fLNS_15FloatRoundStyleE2EEESG_S1R_JEEENS4_5SM1004TMEM4LOAD26SM100_TMEM_LOAD_16dp32b32xES13_NS14_IS16_S18_NSW_INS5_IJS19_SE_EEENS5_IJSE_SB_EEEEEEENS4_39AutoVectorizingCopyWithAssumedAlignmentILi128EEENS4_14SM90_TMA_STOREES26_S28_S28_EEEvvEEEEvNT_6ParamsE)
	.align		4
        /*000c*/ 	.word	index@(__assertfail)
	.align		4
        /*0010*/ 	.word	0x00000000
	.align		4
        /*0014*/ 	.word	0xfffffffe
	.align		4
        /*0018*/ 	.word	0x00000000
	.align		4
        /*001c*/ 	.word	0xfffffffd
	.align		4
        /*0020*/ 	.word	0x00000000
	.align		4
        /*0024*/ 	.word	0xfffffffc


//--------------------- .nv.constant4             --------------------------
	.section	.nv.constant4,"a",@progbits
	.align	8
	.align		8
.nv.constant4:
        /*0000*/ 	.dword	__assertfail
	.align		8
        /*0008*/ 	.dword	__unnamed_1
	.align		8
        /*0010*/ 	.dword	__unnamed_2
	.align		8
        /*0018*/ 	.dword	_ZN40_INTERNAL_826afccf_4_k_cu_9d18b6b2_269974cuda3std3__45__cpo5beginE
	.align		8
        /*0020*/ 	.dword	_ZN40_INTERNAL_826afccf_4_k_cu_9d18b6b2_269974cuda3std3__45__cpo3endE
	.align		8
        /*0028*/ 	.dword	_ZN40_INTERNAL_826afccf_4_k_cu_9d18b6b2_269974cuda3std3__45__cpo6cbeginE
	.align		8
        /*0030*/ 	.dword	_ZN40_INTERNAL_826afccf_4_k_cu_9d18b6b2_269974cuda3std3__45__cpo4cendE
	.align		8
        /*0038*/ 	.dword	_ZN40_INTERNAL_826afccf_4_k_cu_9d18b6b2_269974cuda3std3__442_GLOBAL__N__826afccf_4_k_cu_9d18b6b2_269976ignoreE
	.align		8
        /*0040*/ 	.dword	_ZN40_INTERNAL_826afccf_4_k_cu_9d18b6b2_269974cuda3std3__419piecewise_constructE
	.align		8
        /*0048*/ 	.dword	_ZN40_INTERNAL_826afccf_4_k_cu_9d18b6b2_269974cuda3std3__48in_placeE
	.align		8
        /*0050*/ 	.dword	_ZN40_INTERNAL_826afccf_4_k_cu_9d18b6b2_269974cuda3std6ranges3__45__cpo4swapE
	.align		8
        /*0058*/ 	.dword	_ZN40_INTERNAL_826afccf_4_k_cu_9d18b6b2_269974cuda3std6ranges3__45__cpo9iter_moveE
	.align		8
        /*0060*/ 	.dword	_ZN40_INTERNAL_826afccf_4_k_cu_9d18b6b2_269974cute7productE
	.align		8
        /*0068*/ 	.dword	_ZN40_INTERNAL_826afccf_4_k_cu_9d18b6b2_269974cute1_E
	.align		8
        /*0070*/ 	.dword	$str$25
	.align		8
        /*0078*/ 	.dword	$str$26
	.align		8
        /*0080*/ 	.dword	$str$27
	.align		8
        /*0088*/ 	.dword	$str$28


//--------------------- .text._ZN7cutlass13device_kernelINS_4gemm6kernel13GemmUniversalIN4cute5tupleIJiiiiEEENS1_10collective13CollectiveMmaINS1_35MainloopSm100TmaUmmaWarpSpecializedILi17ELi2ELi4ENS5_IJNS4_1CILi1EEESB_SB_EEEEENS5_IJNSA_ILi64EEENSA_ILi128EEESE_EEENS_12float_e5m2_tENS5_IJSB_llEEENS_12float_e4m3_tESI_NS4_8TiledMMAINS4_8MMA_AtomIJNS4_10MMA_TraitsINS4_19SM100_MMA_F8F6F4_SSEJSH_SJ_fSE_SF_NS4_17integral_constantINS4_4UMMA5MajorELSQ_1EEESR_NSO_INSP_7ScaleInELSS_0EEEST_EEEEEENS4_6LayoutISC_NS5_IJNSA_ILi0EEESX_SX_EEEEENS5_IJNS4_10UnderscoreES10_S10_EEEEENS4_13SM90_TMA_LOADENS4_14ComposedLayoutINS4_7SwizzleILi2ELi4ELi3EEENS4_18smem_ptr_flag_bitsILi8EEENSW_INS5_IJSE_NSA_ILi8EEEEEENS5_IJSB_SE_EEEEEEEvNS4_8identityES13_NS14_INS15_ILi3ELi4ELi3EEES18_NSW_INS5_IJSF_S19_EEENS5_IJSB_SF_EEEEEEEvS1E_EENS_8epilogue10collective18CollectiveEpilogueINS1L_23Sm100TmaWarpSpecializedILi2ELi2ELi32ELb0ELb0EEEJSG_NS5_IJNSW_ISE_SB_EES1Q_EEESH_NS5_IJlSB_lEEESH_S1S_NS1L_6fusion15FusionCallbacksIS1P_NS1T_17LinearCombinationISH_fSH_fLNS_15FloatRoundStyleE2EEESG_S1R_JEEENS4_5SM1004TMEM4LOAD26SM100_TMEM_LOAD_16dp32b32xES13_NS14_IS16_S18_NSW_INS5_IJS19_SE_EEENS5_IJSE_SB_EEEEEEENS4_39AutoVectorizingCopyWithAssumedAlignmentILi128EEENS4_14SM90_TMA_STOREES26_S28_S28_EEEvvEEEEvNT_6ParamsE --------------------------
	.section	.text._ZN7cutlass13device_kernelINS_4gemm6kernel13GemmUniversalIN4cute5tupleIJiiiiEEENS1_10collective13CollectiveMmaINS1_35MainloopSm100TmaUmmaWarpSpecializedILi17ELi2ELi4ENS5_IJNS4_1CILi1EEESB_SB_EEEEENS5_IJNSA_ILi64EEENSA_ILi128EEESE_EEENS_12float_e5m2_tENS5_IJSB_llEEENS_12float_e4m3_tESI_NS4_8TiledMMAINS4_8MMA_AtomIJNS4_10MMA_TraitsINS4_19SM100_MMA_F8F6F4_SSEJSH_SJ_fSE_SF_NS4_17integral_constantINS4_4UMMA5MajorELSQ_1EEESR_NSO_INSP_7ScaleInELSS_0EEEST_EEEEEENS4_6LayoutISC_NS5_IJNSA_ILi0EEESX_SX_EEEEENS5_IJNS4_10UnderscoreES10_S10_EEEEENS4_13SM90_TMA_LOADENS4_14ComposedLayoutINS4_7SwizzleILi2ELi4ELi3EEENS4_18smem_ptr_flag_bitsILi8EEENSW_INS5_IJSE_NSA_ILi8EEEEEENS5_IJSB_SE_EEEEEEEvNS4_8identityES13_NS14_INS15_ILi3ELi4ELi3EEES18_NSW_INS5_IJSF_S19_EEENS5_IJSB_SF_EEEEEEEvS1E_EENS_8epilogue10collective18CollectiveEpilogueINS1L_23Sm100TmaWarpSpecializedILi2ELi2ELi32ELb0ELb0EEEJSG_NS5_IJNSW_ISE_SB_EES1Q_EEESH_NS5_IJlSB_lEEESH_S1S_NS1L_6fusion15FusionCallbacksIS1P_NS1T_17LinearCombinationISH_fSH_fLNS_15FloatRoundStyleE2EEESG_S1R_JEEENS4_5SM1004TMEM4LOAD26SM100_TMEM_LOAD_16dp32b32xES13_NS14_IS16_S18_NSW_INS5_IJS19_SE_EEENS5_IJSE_SB_EEEEEEENS4_39AutoVectorizingCopyWithAssumedAlignmentILi128EEENS4_14SM90_TMA_STOREES26_S28_S28_EEEvvEEEEvNT_6ParamsE,"ax",@progbits
	.align	128
.text._ZN7cutlass13device_kernelINS_4gemm6kernel13GemmUniversalIN4cute5tupleIJiiiiEEENS1_10collective13CollectiveMmaINS1_35MainloopSm100TmaUmmaWarpSpecializedILi17ELi2ELi4ENS5_IJNS4_1CILi1EEESB_SB_EEEEENS5_IJNSA_ILi64EEENSA_ILi128EEESE_EEENS_12float_e5m2_tENS5_IJSB_llEEENS_12float_e4m3_tESI_NS4_8TiledMMAINS4_8MMA_AtomIJNS4_10MMA_TraitsINS4_19SM100_MMA_F8F6F4_SSEJSH_SJ_fSE_SF_NS4_17integral_constantINS4_4UMMA5MajorELSQ_1EEESR_NSO_INSP_7ScaleInELSS_0EEEST_EEEEEENS4_6LayoutISC_NS5_IJNSA_ILi0EEESX_SX_EEEEENS5_IJNS4_10UnderscoreES10_S10_EEEEENS4_13SM90_TMA_LOADENS4_14ComposedLayoutINS4_7SwizzleILi2ELi4ELi3EEENS4_18smem_ptr_flag_bitsILi8EEENSW_INS5_IJSE_NSA_ILi8EEEEEENS5_IJSB_SE_EEEEEEEvNS4_8identityES13_NS14_INS15_ILi3ELi4ELi3EEES18_NSW_INS5_IJSF_S19_EEENS5_IJSB_SF_EEEEEEEvS1E_EENS_8epilogue10collective18CollectiveEpilogueINS1L_23Sm100TmaWarpSpecializedILi2ELi2ELi32ELb0ELb0EEEJSG_NS5_IJNSW_ISE_SB_EES1Q_EEESH_NS5_IJlSB_lEEESH_S1S_NS1L_6fusion15FusionCallbacksIS1P_NS1T_17LinearCombinationISH_fSH_fLNS_15FloatRoundStyleE2EEESG_S1R_JEEENS4_5SM1004TMEM4LOAD26SM100_TMEM_LOAD_16dp32b32xES13_NS14_IS16_S18_NSW_INS5_IJS19_SE_EEENS5_IJSE_SB_EEEEEEENS4_39AutoVectorizingCopyWithAssumedAlignmentILi128EEENS4_14SM90_TMA_STOREES26_S28_S28_EEEvvEEEEvNT_6ParamsE:
        .type           _ZN7cutlass13device_kernelINS_4gemm6kernel13GemmUniversalIN4cute5tupleIJiiiiEEENS1_10collective13CollectiveMmaINS1_35MainloopSm100TmaUmmaWarpSpecializedILi17ELi2ELi4ENS5_IJNS4_1CILi1EEESB_SB_EEEEENS5_IJNSA_ILi64EEENSA_ILi128EEESE_EEENS_12float_e5m2_tENS5_IJSB_llEEENS_12float_e4m3_tESI_NS4_8TiledMMAINS4_8MMA_AtomIJNS4_10MMA_TraitsINS4_19SM100_MMA_F8F6F4_SSEJSH_SJ_fSE_SF_NS4_17integral_constantINS4_4UMMA5MajorELSQ_1EEESR_NSO_INSP_7ScaleInELSS_0EEEST_EEEEEENS4_6LayoutISC_NS5_IJNSA_ILi0EEESX_SX_EEEEENS5_IJNS4_10UnderscoreES10_S10_EEEEENS4_13SM90_TMA_LOADENS4_14ComposedLayoutINS4_7SwizzleILi2ELi4ELi3EEENS4_18smem_ptr_flag_bitsILi8EEENSW_INS5_IJSE_NSA_ILi8EEEEEENS5_IJSB_SE_EEEEEEEvNS4_8identityES13_NS14_INS15_ILi3ELi4ELi3EEES18_NSW_INS5_IJSF_S19_EEENS5_IJSB_SF_EEEEEEEvS1E_EENS_8epilogue10collective18CollectiveEpilogueINS1L_23Sm100TmaWarpSpecializedILi2ELi2ELi32ELb0ELb0EEEJSG_NS5_IJNSW_ISE_SB_EES1Q_EEESH_NS5_IJlSB_lEEESH_S1S_NS1L_6fusion15FusionCallbacksIS1P_NS1T_17LinearCombinationISH_fSH_fLNS_15FloatRoundStyleE2EEESG_S1R_JEEENS4_5SM1004TMEM4LOAD26SM100_TMEM_LOAD_16dp32b32xES13_NS14_IS16_S18_NSW_INS5_IJS19_SE_EEENS5_IJSE_SB_EEEEEEENS4_39AutoVectorizingCopyWithAssumedAlignmentILi128EEENS4_14SM90_TMA_STOREES26_S28_S28_EEEvvEEEEvNT_6ParamsE,@function
        .size           _ZN7cutlass13device_kernelINS_4gemm6kernel13GemmUniversalIN4cute5tupleIJiiiiEEENS1_10collective13CollectiveMmaINS1_35MainloopSm100TmaUmmaWarpSpecializedILi17ELi2ELi4ENS5_IJNS4_1CILi1EEESB_SB_EEEEENS5_IJNSA_ILi64EEENSA_ILi128EEESE_EEENS_12float_e5m2_tENS5_IJSB_llEEENS_12float_e4m3_tESI_NS4_8TiledMMAINS4_8MMA_AtomIJNS4_10MMA_TraitsINS4_19SM100_MMA_F8F6F4_SSEJSH_SJ_fSE_SF_NS4_17integral_constantINS4_4UMMA5MajorELSQ_1EEESR_NSO_INSP_7ScaleInELSS_0EEEST_EEEEEENS4_6LayoutISC_NS5_IJNSA_ILi0EEESX_SX_EEEEENS5_IJNS4_10UnderscoreES10_S10_EEEEENS4_13SM90_TMA_LOADENS4_14ComposedLayoutINS4_7SwizzleILi2ELi4ELi3EEENS4_18smem_ptr_flag_bitsILi8EEENSW_INS5_IJSE_NSA_ILi8EEEEEENS5_IJSB_SE_EEEEEEEvNS4_8identityES13_NS14_INS15_ILi3ELi4ELi3EEES18_NSW_INS5_IJSF_S19_EEENS5_IJSB_SF_EEEEEEEvS1E_EENS_8epilogue10collective18CollectiveEpilogueINS1L_23Sm100TmaWarpSpecializedILi2ELi2ELi32ELb0ELb0EEEJSG_NS5_IJNSW_ISE_SB_EES1Q_EEESH_NS5_IJlSB_lEEESH_S1S_NS1L_6fusion15FusionCallbacksIS1P_NS1T_17LinearCombinationISH_fSH_fLNS_15FloatRoundStyleE2EEESG_S1R_JEEENS4_5SM1004TMEM4LOAD26SM100_TMEM_LOAD_16dp32b32xES13_NS14_IS16_S18_NSW_INS5_IJS19_SE_EEENS5_IJSE_SB_EEEEEEENS4_39AutoVectorizingCopyWithAssumedAlignmentILi128EEENS4_14SM90_TMA_STOREES26_S28_S28_EEEvvEEEEvNT_6ParamsE,(.L_x_182 - _ZN7cutlass13device_kernelINS_4gemm6kernel13GemmUniversalIN4cute5tupleIJiiiiEEENS1_10collective13CollectiveMmaINS1_35MainloopSm100TmaUmmaWarpSpecializedILi17ELi2ELi4ENS5_IJNS4_1CILi1EEESB_SB_EEEEENS5_IJNSA_ILi64EEENSA_ILi128EEESE_EEENS_12float_e5m2_tENS5_IJSB_llEEENS_12float_e4m3_tESI_NS4_8TiledMMAINS4_8MMA_AtomIJNS4_10MMA_TraitsINS4_19SM100_MMA_F8F6F4_SSEJSH_SJ_fSE_SF_NS4_17integral_constantINS4_4UMMA5MajorELSQ_1EEESR_NSO_INSP_7ScaleInELSS_0EEEST_EEEEEENS4_6LayoutISC_NS5_IJNSA_ILi0EEESX_SX_EEEEENS5_IJNS4_10UnderscoreES10_S10_EEEEENS4_13SM90_TMA_LOADENS4_14ComposedLayoutINS4_7SwizzleILi2ELi4ELi3EEENS4_18smem_ptr_flag_bitsILi8EEENSW_INS5_IJSE_NSA_ILi8EEEEEENS5_IJSB_SE_EEEEEEEvNS4_8identityES13_NS14_INS15_ILi3ELi4ELi3EEES18_NSW_INS5_IJSF_S19_EEENS5_IJSB_SF_EEEEEEEvS1E_EENS_8epilogue10collective18CollectiveEpilogueINS1L_23Sm100TmaWarpSpecializedILi2ELi2ELi32ELb0ELb0EEEJSG_NS5_IJNSW_ISE_SB_EES1Q_EEESH_NS5_IJlSB_lEEESH_S1S_NS1L_6fusion15FusionCallbacksIS1P_NS1T_17LinearCombinationISH_fSH_fLNS_15FloatRoundStyleE2EEESG_S1R_JEEENS4_5SM1004TMEM4LOAD26SM100_TMEM_LOAD_16dp32b32xES13_NS14_IS16_S18_NSW_INS5_IJS19_SE_EEENS5_IJSE_SB_EEEEEEENS4_39AutoVectorizingCopyWithAssumedAlignmentILi128EEENS4_14SM90_TMA_STOREES26_S28_S28_EEEvvEEEEvNT_6ParamsE)
        .other          _ZN7cutlass13device_kernelINS_4gemm6kernel13GemmUniversalIN4cute5tupleIJiiiiEEENS1_10collective13CollectiveMmaINS1_35MainloopSm100TmaUmmaWarpSpecializedILi17ELi2ELi4ENS5_IJNS4_1CILi1EEESB_SB_EEEEENS5_IJNSA_ILi64EEENSA_ILi128EEESE_EEENS_12float_e5m2_tENS5_IJSB_llEEENS_12float_e4m3_tESI_NS4_8TiledMMAINS4_8MMA_AtomIJNS4_10MMA_TraitsINS4_19SM100_MMA_F8F6F4_SSEJSH_SJ_fSE_SF_NS4_17integral_constantINS4_4UMMA5MajorELSQ_1EEESR_NSO_INSP_7ScaleInELSS_0EEEST_EEEEEENS4_6LayoutISC_NS5_IJNSA_ILi0EEESX_SX_EEEEENS5_IJNS4_10UnderscoreES10_S10_EEEEENS4_13SM90_TMA_LOADENS4_14ComposedLayoutINS4_7SwizzleILi2ELi4ELi3EEENS4_18smem_ptr_flag_bitsILi8EEENSW_INS5_IJSE_NSA_ILi8EEEEEENS5_IJSB_SE_EEEEEEEvNS4_8identityES13_NS14_INS15_ILi3ELi4ELi3EEES18_NSW_INS5_IJSF_S19_EEENS5_IJSB_SF_EEEEEEEvS1E_EENS_8epilogue10collective18CollectiveEpilogueINS1L_23Sm100TmaWarpSpecializedILi2ELi2ELi32ELb0ELb0EEEJSG_NS5_IJNSW_ISE_SB_EES1Q_EEESH_NS5_IJlSB_lEEESH_S1S_NS1L_6fusion15FusionCallbacksIS1P_NS1T_17LinearCombinationISH_fSH_fLNS_15FloatRoundStyleE2EEESG_S1R_JEEENS4_5SM1004TMEM4LOAD26SM100_TMEM_LOAD_16dp32b32xES13_NS14_IS16_S18_NSW_INS5_IJS19_SE_EEENS5_IJSE_SB_EEEEEEENS4_39AutoVectorizingCopyWithAssumedAlignmentILi128EEENS4_14SM90_TMA_STOREES26_S28_S28_EEEvvEEEEvNT_6ParamsE,@"STO_CUDA_ENTRY STV_DEFAULT"
_ZN7cutlass13device_kernelINS_4gemm6kernel13GemmUniversalIN4cute5tupleIJiiiiEEENS1_10collective13CollectiveMmaINS1_35MainloopSm100TmaUmmaWarpSpecializedILi17ELi2ELi4ENS5_IJNS4_1CILi1EEESB_SB_EEEEENS5_IJNSA_ILi64EEENSA_ILi128EEESE_EEENS_12float_e5m2_tENS5_IJSB_llEEENS_12float_e4m3_tESI_NS4_8TiledMMAINS4_8MMA_AtomIJNS4_10MMA_TraitsINS4_19SM100_MMA_F8F6F4_SSEJSH_SJ_fSE_SF_NS4_17integral_constantINS4_4UMMA5MajorELSQ_1EEESR_NSO_INSP_7ScaleInELSS_0EEEST_EEEEEENS4_6LayoutISC_NS5_IJNSA_ILi0EEESX_SX_EEEEENS5_IJNS4_10UnderscoreES10_S10_EEEEENS4_13SM90_TMA_LOADENS4_14ComposedLayoutINS4_7SwizzleILi2ELi4ELi3EEENS4_18smem_ptr_flag_bitsILi8EEENSW_INS5_IJSE_NSA_ILi8EEEEEENS5_IJSB_SE_EEEEEEEvNS4_8identityES13_NS14_INS15_ILi3ELi4ELi3EEES18_NSW_INS5_IJSF_S19_EEENS5_IJSB_SF_EEEEEEEvS1E_EENS_8epilogue10collective18CollectiveEpilogueINS1L_23Sm100TmaWarpSpecializedILi2ELi2ELi32ELb0ELb0EEEJSG_NS5_IJNSW_ISE_SB_EES1Q_EEESH_NS5_IJlSB_lEEESH_S1S_NS1L_6fusion15FusionCallbacksIS1P_NS1T_17LinearCombinationISH_fSH_fLNS_15FloatRoundStyleE2EEESG_S1R_JEEENS4_5SM1004TMEM4LOAD26SM100_TMEM_LOAD_16dp32b32xES13_NS14_IS16_S18_NSW_INS5_IJS19_SE_EEENS5_IJSE_SB_EEEEEEENS4_39AutoVectorizingCopyWithAssumedAlignmentILi128EEENS4_14SM90_TMA_STOREES26_S28_S28_EEEvvEEEEvNT_6ParamsE:
[----:B------:R-:W1:Y:S01]  /*0000*/  LDC R1, c[0x0][0x37c] ;  /* 0x0000df00ff017b82 */ /* 0x000e620000000800 */
[----:B------:R-:W2:Y:S01]  /*0010*/  S2R R108, SR_TID.X ;  /* 0x00000000006c7919 */ /* 0x000ea20000002100 */
[----:B------:R-:W3:Y:S01]  /*0020*/  LDCU.64 UR4, c[0x0][0x890] ;  /* 0x00011200ff0477ac */ /* 0x000ee20008000a00 */
[----:B------:R-:W-:Y:S02]  /*0030*/  PRMT R95, RZ, 0x7610, R95 ;  /* 0x00007610ff5f7816 */ /* 0x000fe4000000005f */
[----:B------:R-:W-:Y:S01]  /*0040*/  ELECT P5, URZ, PT ;  /* 0x0000000000ff782f */ /* 0x000fe200038a0000 */
[----:B------:R-:W4:Y:S01]  /*0050*/  LDCU.64 UR46, c[0x0][0x358] ;  /* 0x00006b00ff2e77ac */ /* 0x000f220008000a00 */
[----:B---3--:R-:W-:-:S04]  /*0060*/  UISETP.NE.U32.AND UP0, UPT, UR4, URZ, UPT ;  /* 0x000000ff0400728c */ /* 0x008fc8000bf05070 */
[----:B------:R-:W-:Y:S01]  /*0070*/  UISETP.NE.AND.EX UP0, UPT, UR5, URZ, UPT, UP0 ;  /* 0x000000ff0500728c */ /* 0x000fe2000bf05300 */
[----:B--2---:R-:W-:-:S05]  /*0080*/  SHF.R.U32.HI R101, RZ, 0x5, R108 ;  /* 0x00000005ff657819 */ /* 0x004fca000001166c */
[----:B------:R-:W2:Y:S02]  /*0090*/  SHFL.IDX PT, R0, R101, RZ, 0x1f ;  /* 0x00001fff65007589 */ /* 0x000ea400000e0000 */
[----:B--2---:R-:W-:Y:S01]  /*00a0*/  R2UR UR8, R0 ;  /* 0x00000000000872ca */ /* 0x004fe200000e0000 */
[----:B-1--4-:R-:W-:-:S14]  /*00b0*/  BRA.U UP0, `(.L_x_0) ;  /* 0x00000001002c7547 */ /* 0x012fdc000b800000 */
[----:B------:R-:W1:Y:S02]  /*00c0*/  LDCU.64 UR6, c[0x0][0x888] ;  /* 0x00011100ff0677ac */ /* 0x000e640008000a00 */
[----:B-1----:R-:W-:-:S04]  /*00d0*/  UISETP.NE.U32.AND UP0, UPT, UR6, URZ, UPT ;  /* 0x000000ff0600728c */ /* 0x002fc8000bf05070 */
[----:B------:R-:W-:-:S09]  /*00e0*/  UISETP.NE.AND.EX UP0, UPT, UR7, URZ, UPT, UP0 ;  /* 0x000000ff0700728c */ /* 0x000fd2000bf05300 */
[----:B------:R-:W-:Y:S05]  /*00f0*/  BRA.U !UP0, `(.L_x_1) ;  /* 0x0000000108107547 */ /* 0x000fea000b800000 */
[----:B------:R-:W1:Y:S02]  /*0100*/  LDC.64 R2, c[0x0][0x888] ;  /* 0x00022200ff027b82 */ /* 0x000e640000000a00 */
[----:B-1----:R1:W5:Y:S01]  /*0110*/  LDG.E R49, desc[UR46][R2.64] ;  /* 0x0000002e02317981 */ /* 0x002362000c1e1900 */
[----:B------:R-:W-:Y:S01]  /*0120*/  HFMA2 R95, -RZ, RZ, 0, 5.9604644775390625e-08 ;  /* 0x00000001ff5f7431 */ /* 0x000fe200000001ff */
[----:B------:R-:W-:Y:S05]  /*0130*/  BRA `(.L_x_0) ;  /* 0x00000000000c7947 */ /* 0x000fea0003800000 */
.L_x_1:
[----:B------:R-:W1:Y:S01]  /*0140*/  LDCU UR6, c[0x0][0x880] ;  /* 0x00011000ff0677ac */ /* 0x000e620008000800 */
[----:B------:R-:W-:Y:S01]  /*0150*/  HFMA2 R95, -RZ, RZ, 0, 5.9604644775390625e-08 ;  /* 0x00000001ff5f7431 */ /* 0x000fe200000001ff */
[----:B-1----:R-:W-:-:S07]  /*0160*/  MOV R49, UR6 ;  /* 0x0000000600317c02 */ /* 0x002fce0008000f00 */
.L_x_0:
[----:B------:R-:W2:Y:S02]  /*0170*/  LDCU.64 UR6, c[0x0][0x8b0] ;  /* 0x00011600ff0677ac */ /* 0x000ea40008000a00 */
[----:B--2---:R-:W-:-:S04]  /*0180*/  UISETP.NE.U32.AND UP0, UPT, UR6, URZ, UPT ;  /* 0x000000ff0600728c */ /* 0x004fc8000bf05070 */
[----:B------:R-:W-:-:S09]  /*0190*/  UISETP.NE.AND.EX UP0, UPT, UR7, URZ, UPT, UP0 ;  /* 0x000000ff0700728c */ /* 0x000fd2000bf05300 */
[----:B------:R-:W-:Y:S05]  /*01a0*/  BRA.U UP0, `(.L_x_2) ;  /* 0x0000000100247547 */ /* 0x000fea000b800000 */
[----:B------:R-:W2:Y:S02]  /*01b0*/  LDCU.64 UR6, c[0x0][0x8a8] ;  /* 0x00011500ff0677ac */ /* 0x000ea40008000a00 */
[----:B--2---:R-:W-:-:S04]  /*01c0*/  UISETP.NE.U32.AND UP0, UPT, UR6, URZ, UPT ;  /* 0x000000ff0600728c */ /* 0x004fc8000bf05070 */
[----:B------:R-:W-:-:S09]  /*01d0*/  UISETP.NE.AND.EX UP0, UPT, UR7, URZ, UPT, UP0 ;  /* 0x000000ff0700728c */ /* 0x000fd2000bf05300 */
[----:B------:R-:W-:Y:S05]  /*01e0*/  BRA.U !UP0, `(.L_x_3) ;  /* 0x00000001080c7547 */ /* 0x000fea000b800000 */
[----:B-1----:R-:W1:Y:S02]  /*01f0*/  LDC.64 R2, c[0x0][0x8a8] ;  /* 0x00022a00ff027b82 */ /* 0x002e640000000a00 */
[----:B-1----:R2:W5:Y:S01]  /*0200*/  LDG.E R47, desc[UR46][R2.64] ;  /* 0x0000002e022f7981 */ /* 0x002562000c1e1900 */
[----:B------:R-:W-:Y:S05]  /*0210*/  BRA `(.L_x_2) ;  /* 0x0000000000087947 */ /* 0x000fea0003800000 */
.L_x_3:
[----:B------:R-:W2:Y:S02]  /*0220*/  LDCU UR6, c[0x0][0x8a0] ;  /* 0x00011400ff0677ac */ /* 0x000ea40008000800 */
[----:B--2---:R-:W-:Y:S02]  /*0230*/  MOV R47, UR6 ;  /* 0x00000006002f7c02 */ /* 0x004fe40008000f00 */
.L_x_2:
[----:B------:R-:W-:Y:S01]  /*0240*/  IMAD.U32 R0, RZ, RZ, UR8 ;  /* 0x00000008ff007e24 */ /* 0x000fe2000f8e00ff */
[----:B------:R-:W-:Y:S04]  /*0250*/  BSSY.RECONVERGENT B0, `(.L_x_4) ;  /* 0x000000c000007945 */ /* 0x000fe80003800200 */
[C---:B------:R-:W-:Y:S02]  /*0260*/  ISETP.NE.OR P1, PT, R0.reuse, 0x1, !P5 ;  /* 0x000000010000780c */ /* 0x040fe40006f25670 */
[----:B------:R-:W-:-:S11]  /*0270*/  ISETP.NE.OR P0, PT, R0, 0x3, !P5 ;  /* 0x000000030000780c */ /* 0x000fd60006f05670 */
[----:B------:R-:W-:Y:S05]  /*0280*/  @P1 BRA `(.L_x_5) ;  /* 0x0000000000201947 */ /* 0x000fea0003800000 */
[----:B------:R-:W3:Y:S02]  /*0290*/  LDCU.64 UR6, c[0x0][0x348] ;  /* 0x00006900ff0677ac */ /* 0x000ee40008000a00 */
[----:B---3--:R-:W-:Y:S02]  /*02a0*/  UIADD3 UR10, UP1, UPT, UR6, 0x80, URZ ;  /* 0x00000080060a7890 */ /* 0x008fe4000ff3e0ff */
[----:B------:R-:W-:Y:S02]  /*02b0*/  UIADD3 UR6, UP0, UPT, UR6, 0x180, URZ ;  /* 0x0000018006067890 */ /* 0x000fe4000ff1e0ff */
[----:B------:R-:W-:Y:S02]  /*02c0*/  UIADD3.X UR11, UPT, UPT, URZ, UR7, URZ, UP1, !UPT ;  /* 0x00000007ff0b7290 */ /* 0x000fe40008ffe4ff */
[----:B------:R-:W-:-:S07]  /*02d0*/  UIADD3.X UR7, UPT, UPT, URZ, UR7, URZ, UP0, !UPT ;  /* 0x00000007ff077290 */ /* 0x000fce00087fe4ff */
[----:B------:R3:W-:Y:S02]  /*02e0*/  UTMACCTL.PF [UR10] ;  /* 0x000000000a0079b9 */ /* 0x0007e40008040000 */
[----:B------:R3:W-:Y:S02]  /*02f0*/  UTMACCTL.PF [UR6] ;  /* 0x00000000060079b9 */ /* 0x0007e40008040000 */
[----:B---3--:R-:W-:Y:S01]  /*0300*/  NOP ;  /* 0x0000000000007918 */ /* 0x008fe20000000000 */
.L_x_5:
[----:B------:R-:W-:Y:S05]  /*0310*/  BSYNC.RECONVERGENT B0 ;  /* 0x0000000000007941 */ /* 0x000fea0003800200 */
.L_x_4:
[----:B------:R-:W-:Y:S04]  /*0320*/  BSSY.RECONVERGENT B0, `(.L_x_6) ;  /* 0x000000a000007945 */ /* 0x000fe80003800200 */
        /* <DEDUP_REMOVED lines=9> */
.L_x_7:
[----:B------:R-:W-:Y:S05]  /*03c0*/  BSYNC.RECONVERGENT B0 ;  /* 0x0000000000007941 */ /* 0x000fea0003800200 */
.L_x_6:
[----:B------:R-:W3:Y:S01]  /*03d0*/  LDCU.64 UR6, c[0x0][0x888] ;  /* 0x00011100ff0677ac */ /* 0x000ee20008000a00 */
[----:B------:R-:W-:Y:S02]  /*03e0*/  UISETP.EQ.U32.AND UP1, UPT, UR4, URZ, UPT ;  /* 0x000000ff0400728c */ /* 0x000fe4000bf22070 */
[----:B------:R-:W-:Y:S02]  /*03f0*/  UPLOP3.LUT UP2, UPT, UPT, UPT, UPT, 0x80, 0x8 ;  /* 0x000000000008789c */ /* 0x000fe40003f4f070 */
[----:B---3--:R-:W-:-:S04]  /*0400*/  UISETP.NE.U32.AND UP0, UPT, UR6, URZ, UPT ;  /* 0x000000ff0600728c */ /* 0x008fc8000bf05070 */
[----:B------:R-:W-:-:S04]  /*0410*/  UISETP.NE.AND.EX UP0, UPT, UR7, URZ, UPT, UP0 ;  /* 0x000000ff0700728c */ /* 0x000fc8000bf05300 */
[----:B------:R-:W-:-:S04]  /*0420*/  UISETP.EQ.OR.EX UP3, UPT, UR5, URZ, !UP0, UP1 ;  /* 0x000000ff0500728c */ /* 0x000fc8000c762710 */
[----:B------:R-:W-:-:S05]  /*0430*/  UP2UR UR50, UPR, URZ, 0x8 ;  /* 0x00000008ff327883 */ /* 0x000fca0008000000 */
[----:B------:R-:W-:Y:S07]  /*0440*/  BRA.U !UP3, `(.L_x_8) ;  /* 0x000000010b207547 */ /* 0x000fee000b800000 */
[----:B------:R-:W-:Y:S01]  /*0450*/  UISETP.NE.U32.AND UP2, UPT, UR4, URZ, UPT ;  /* 0x000000ff0400728c */ /* 0x000fe2000bf45070 */
[----:B-----5:R-:W-:Y:S01]  /*0460*/  FSETP.NEU.AND P0, PT, R49, RZ, PT ;  /* 0x000000ff3100720b */ /* 0x020fe20003f0d000 */
[----:B------:R-:W-:Y:S02]  /*0470*/  USEL UR4, URZ, 0xffffffff, UP0 ;  /* 0xffffffffff047887 */ /* 0x000fe40008000000 */
[----:B------:R-:W-:-:S10]  /*0480*/  UISETP.NE.AND.EX UP2, UPT, UR5, URZ, UPT, UP2 ;  /* 0x000000ff0500728c */ /* 0x000fd4000bf45320 */
[----:B------:R-:W-:Y:S01]  /*0490*/  VOTEU.ANY UP1, P0 ;  /* 0x0000000000ff7886 */ /* 0x000fe20000020100 */
[----:B------:R-:W-:-:S04]  /*04a0*/  @!UP2 USEL UR4, URZ, 0xffffffff, UP1 ;  /* 0xffffffffff04a887 */ /* 0x000fc80008800000 */
[----:B------:R-:W-:-:S04]  /*04b0*/  ULOP3.LUT UR4, UR4, 0x1, URZ, 0xc0, !UPT ;  /* 0x0000000104047892 */ /* 0x000fc8000f8ec0ff */
[----:B------:R-:W-:-:S11]  /*04c0*/  UISETP.NE.U32.AND UP2, UPT, UR4, 0x1, UPT ;  /* 0x000000010400788c */ /* 0x000fd6000bf45070 */
.L_x_8:
[----:B-12---:R-:W1:Y:S01]  /*04d0*/  SHFL.IDX PT, R2, R101, RZ, 0x1f ;  /* 0x00001fff65027589 */ /* 0x006e6200000e0000 */
[----:B------:R-:W-:-:S04]  /*04e0*/  UISETP.NE.AND UP1, UPT, UR8, 0x2, UPT ;  /* 0x000000020800788c */ /* 0x000fc8000bf25270 */
[----:B------:R-:W-:Y:S01]  /*04f0*/  USEL UR6, URZ, 0x1, UP1 ;  /* 0x00000001ff067887 */ /* 0x000fe20008800000 */
[----:B-1----:R-:W-:-:S13]  /*0500*/  ISETP.NE.AND P0, PT, R2, RZ, PT ;  /* 0x000000ff0200720c */ /* 0x002fda0003f05270 */
[----:B------:R-:W-:Y:S05]  /*0510*/  @P0 BRA `(.L_x_9) ;  /* 0x0000000000bc0947 */ /* 0x000fea0003800000 */
[----:B------:R-:W-:Y:S01]  /*0520*/  ELECT P0, URZ, PT ;  /* 0x0000000000ff782f */ /* 0x000fe20003800000 */
[----:B------:R-:W-:-:S12]  /*0530*/  BSSY.RECONVERGENT B0, `(.L_x_9) ;  /* 0x000002d000007945 */ /* 0x000fd80003800200 */
[----:B------:R-:W-:Y:S05]  /*0540*/  @!P0 BRA `(.L_x_10) ;  /* 0x0000000000ac8947 */ /* 0x000fea0003800000 */
[----:B------:R-:W1:Y:S01]  /*0550*/  S2UR UR5, SR_CgaCtaId ;  /* 0x00000000000579c3 */ /* 0x000e620000008800 */
[----:B------:R-:W-:Y:S01]  /*0560*/  UMOV UR7, 0x400 ;  /* 0x0000040000077882 */ /* 0x000fe20000000000 */
[----:B------:R-:W-:Y:S02]  /*0570*/  UMOV UR4, 0x1 ;  /* 0x0000000100047882 */ /* 0x000fe40000000000 */
[----:B------:R-:W-:-:S04]  /*0580*/  UIADD3 UR10, UPT, UPT, -UR4, 0x100000, URZ ;  /* 0x00100000040a7890 */ /* 0x000fc8000fffe1ff */
[----:B------:R-:W-:Y:S02]  /*0590*/  USHF.L.U32 UR11, UR10, 0xb, URZ ;  /* 0x0000000b0a0b7899 */ /* 0x000fe400080006ff */
[----:B------:R-:W-:Y:S02]  /*05a0*/  USHF.L.U32 UR10, UR10, 0x1, URZ ;  /* 0x000000010a0a7899 */ /* 0x000fe400080006ff */
[----:B-1----:R-:W-:Y:S01]  /*05b0*/  ULEA UR5, UR5, UR7, 0x18 ;  /* 0x0000000705057291 */ /* 0x002fe2000f8ec0ff */
[----:B------:R-:W1:Y:S11]  /*05c0*/  FENCE.VIEW.ASYNC.S ;  /* 0x00000000000073c6 */ /* 0x000e760000000000 */
[----:B-1----:R1:W2:Y:S01]  /*05d0*/  SYNCS.EXCH.64 URZ, [UR5], UR10 ;  /* 0x0000000a05ff75b2 */ /* 0x0022a20008000100 */
[----:B------:R1:W3:Y:S01]  /*05e0*/  SYNCS.EXCH.64 URZ, [UR5+0x88], UR10 ;  /* 0x0000880a05ff75b2 */ /* 0x0002e20008000100 */
[----:B------:R1:W4:Y:S01]  /*05f0*/  SYNCS.EXCH.64 URZ, [UR5+0x8], UR10 ;  /* 0x0000080a05ff75b2 */ /* 0x0003220008000100 */
[----:B------:R1:W1:Y:S01]  /*0600*/  SYNCS.EXCH.64 URZ, [UR5+0x90], UR10 ;  /* 0x0000900a05ff75b2 */ /* 0x0002620008000100 */
        /* <DEDUP_REMOVED lines=30> */
[----:B--234-:R-:W-:Y:S01]  /*07f0*/  NOP ;  /* 0x0000000000007918 */ /* 0x01cfe20000000000 */
.L_x_10:
[----:B-1----:R-:W-:Y:S05]  /*0800*/  BSYNC.RECONVERGENT B0 ;  /* 0x0000000000007941 */ /* 0x002fea0003800200 */
.L_x_9:
[----:B------:R-:W1:Y:S01]  /*0810*/  SHFL.IDX PT, R2, R101, RZ, 0x1f ;  /* 0x00001fff65027589 */ /* 0x000e6200000e0000 */
[----:B------:R-:W-:Y:S01]  /*0820*/  NOP ;  /* 0x0000000000007918 */ /* 0x000fe20000000000 */
[----:B-1----:R-:W-:-:S13]  /*0830*/  ISETP.NE.AND P0, PT, R2, 0x1, PT ;  /* 0x000000010200780c */ /* 0x002fda0003f05270 */
[----:B------:R-:W-:Y:S05]  /*0840*/  @P0 BRA `(.L_x_11) ;  /* 0x0000000000480947 */ /* 0x000fea0003800000 */
[----:B------:R-:W1:Y:S01]  /*0850*/  S2UR UR7, SR_CgaCtaId ;  /* 0x00000000000779c3 */ /* 0x000e620000008800 */
[----:B------:R-:W-:Y:S01]  /*0860*/  UMOV UR9, 0x400 ;  /* 0x0000040000097882 */ /* 0x000fe20000000000 */
[----:B------:R-:W-:Y:S01]  /*0870*/  UMOV UR5, 0x20 ;  /* 0x0000002000057882 */ /* 0x000fe20000000000 */
[----:B------:R-:W-:Y:S01]  /*0880*/  UMOV UR4, 0x80 ;  /* 0x0000008000047882 */ /* 0x000fe20000000000 */
[----:B------:R-:W-:-:S04]  /*0890*/  UIADD3 UR10, UPT, UPT, -UR5, 0x100000, URZ ;  /* 0x00100000050a7890 */ /* 0x000fc8000fffe1ff */
[----:B------:R-:W-:Y:S02]  /*08a0*/  USHF.L.U32 UR11, UR10, 0xb, URZ ;  /* 0x0000000b0a0b7899 */ /* 0x000fe400080006ff */
[----:B------:R-:W-:Y:S02]  /*08b0*/  USHF.L.U32 UR10, UR10, 0x1, URZ ;  /* 0x000000010a0a7899 */ /* 0x000fe400080006ff */
[----:B------:R-:W-:-:S04]  /*08c0*/  UIADD3 UR4, UPT, UPT, -UR4, 0x100000, URZ ;  /* 0x0010000004047890 */ /* 0x000fc8000fffe1ff */
[----:B------:R-:W-:Y:S02]  /*08d0*/  USHF.L.U32 UR5, UR4, 0xb, URZ ;  /* 0x0000000b04057899 */ /* 0x000fe400080006ff */
[----:B------:R-:W-:Y:S01]  /*08e0*/  USHF.L.U32 UR4, UR4, 0x1, URZ ;  /* 0x0000000104047899 */ /* 0x000fe200080006ff */
[----:B------:R-:W-:Y:S01]  /*08f0*/  ELECT P0, URZ, PT ;  /* 0x0000000000ff782f */ /* 0x000fe20003800000 */
[----:B-1----:R-:W-:Y:S01]  /*0900*/  ULEA UR7, UR7, UR9, 0x18 ;  /* 0x0000000907077291 */ /* 0x002fe2000f8ec0ff */
[----:B------:R-:W1:Y:S11]  /*0910*/  FENCE.VIEW.ASYNC.S ;  /* 0x00000000000073c6 */ /* 0x000e760000000000 */
[----:B-1----:R1:W2:Y:S01]  /*0920*/  SYNCS.EXCH.64 URZ, [UR7+0x110], UR10 ;  /* 0x0001100a07ff75b2 */ /* 0x0022a20008000100 */
[----:B------:R1:W3:Y:S01]  /*0930*/  SYNCS.EXCH.64 URZ, [UR7+0x120], UR4 ;  /* 0x0001200407ff75b2 */ /* 0x0002e20008000100 */
[----:B------:R1:W4:Y:S01]  /*0940*/  SYNCS.EXCH.64 URZ, [UR7+0x118], UR10 ;  /* 0x0001180a07ff75b2 */ /* 0x0003220008000100 */
[----:B------:R1:W1:Y:S01]  /*0950*/  SYNCS.EXCH.64 URZ, [UR7+0x128], UR4 ;  /* 0x0001280407ff75b2 */ /* 0x0002620008000100 */
[----:B------:R-:W-:Y:S01]  /*0960*/  NOP ;  /* 0x0000000000007918 */ /* 0x000fe20000000000 */
.L_x_11:
[----:B------:R-:W2:Y:S01]  /*0970*/  SHFL.IDX PT, R2, R101, RZ, 0x1f ;  /* 0x00001fff65027589 */ /* 0x000ea200000e0000 */
[----:B------:R-:W-:Y:S01]  /*0980*/  NOP ;  /* 0x0000000000007918 */ /* 0x000fe20000000000 */
[----:B--2---:R-:W-:-:S13]  /*0990*/  ISETP.NE.AND P0, PT, R2, 0x3, PT ;  /* 0x000000030200780c */ /* 0x004fda0003f05270 */
[----:B------:R-:W-:Y:S05]  /*09a0*/  @P0 BRA `(.L_x_12) ;  /* 0x0000000000300947 */ /* 0x000fea0003800000 */
[----:B-1----:R-:W1:Y:S01]  /*09b0*/  S2UR UR5, SR_CgaCtaId ;  /* 0x00000000000579c3 */ /* 0x002e620000008800 */
[----:B------:R-:W-:Y:S01]  /*09c0*/  UMOV UR7, 0x400 ;  /* 0x0000040000077882 */ /* 0x000fe20000000000 */
[----:B------:R-:W-:Y:S01]  /*09d0*/  UMOV UR4, 0x20 ;  /* 0x0000002000047882 */ /* 0x000fe20000000000 */
[----:B------:R-:W-:Y:S01]  /*09e0*/  ELECT P0, URZ, PT ;  /* 0x0000000000ff782f */ /* 0x000fe20003800000 */
[----:B------:R-:W-:-:S04]  /*09f0*/  UIADD3 UR10, UPT, UPT, -UR4, 0x100000, URZ ;  /* 0x00100000040a7890 */ /* 0x000fc8000fffe1ff */
[----:B------:R-:W-:Y:S02]  /*0a00*/  USHF.L.U32 UR11, UR10, 0xb, URZ ;  /* 0x0000000b0a0b7899 */ /* 0x000fe400080006ff */
[----:B------:R-:W-:Y:S02]  /*0a10*/  USHF.L.U32 UR10, UR10, 0x1, URZ ;  /* 0x000000010a0a7899 */ /* 0x000fe400080006ff */
[----:B-1----:R-:W-:Y:S01]  /*0a20*/  ULEA UR5, UR5, UR7, 0x18 ;  /* 0x0000000705057291 */ /* 0x002fe2000f8ec0ff */
[----:B------:R-:W1:Y:S11]  /*0a30*/  FENCE.VIEW.ASYNC.S ;  /* 0x00000000000073c6 */ /* 0x000e760000000000 */
[----:B-1----:R2:W1:Y:S01]  /*0a40*/  SYNCS.EXCH.64 URZ, [UR5+0x130], UR10 ;  /* 0x0001300a05ff75b2 */ /* 0x0024620008000100 */
[----:B------:R2:W1:Y:S02]  /*0a50*/  SYNCS.EXCH.64 URZ, [UR5+0x138], UR10 ;  /* 0x0001380a05ff75b2 */ /* 0x0004640008000100 */
[----:B--2---:R-:W-:Y:S01]  /*0a60*/  NOP ;  /* 0x0000000000007918 */ /* 0x004fe20000000000 */
.L_x_12:
[----:B------:R-:W2:Y:S01]  /*0a70*/  SHFL.IDX PT, R2, R101, RZ, 0x1f ;  /* 0x00001fff65027589 */ /* 0x000ea200000e0000 */
[----:B------:R-:W-:Y:S01]  /*0a80*/  NOP ;  /* 0x0000000000007918 */ /* 0x000fe20000000000 */
[----:B--2---:R-:W-:-:S13]  /*0a90*/  ISETP.NE.AND P0, PT, R2, 0x4, PT ;  /* 0x000000040200780c */ /* 0x004fda0003f05270 */
[----:B------:R-:W-:Y:S05]  /*0aa0*/  @P0 BRA `(.L_x_13) ;  /* 0x00000000004c0947 */ /* 0x000fea0003800000 */
[----:B-1----:R-:W1:Y:S01]  /*0ab0*/  S2UR UR5, SR_CgaCtaId ;  /* 0x00000000000579c3 */ /* 0x002e620000008800 */
[----:B------:R-:W-:Y:S01]  /*0ac0*/  UMOV UR9, 0x100 ;  /* 0x0000010000097882 */ /* 0x000fe20000000000 */
[----:B------:R-:W-:Y:S01]  /*0ad0*/  UMOV UR7, 0x400 ;  /* 0x0000040000077882 */ /* 0x000fe20000000000 */
[----:B------:R-:W-:Y:S01]  /*0ae0*/  USEL UR9, UR9, 0xe0, UP2 ;  /* 0x000000e009097887 */ /* 0x000fe20009000000 */
[----:B------:R-:W-:Y:S01]  /*0af0*/  UMOV UR4, 0x1 ;  /* 0x0000000100047882 */ /* 0x000fe20000000000 */
[----:B------:R-:W-:Y:S01]  /*0b00*/  ELECT P0, URZ, PT ;  /* 0x0000000000ff782f */ /* 0x000fe20003800000 */
[----:B------:R-:W-:-:S04]  /*0b10*/  UIADD3 UR10, UPT, UPT, -UR4, 0x100000, URZ ;  /* 0x00100000040a7890 */ /* 0x000fc8000fffe1ff */
[----:B------:R-:W-:Y:S02]  /*0b20*/  USHF.L.U32 UR11, UR10, 0xb, URZ ;  /* 0x0000000b0a0b7899 */ /* 0x000fe400080006ff */
[----:B------:R-:W-:Y:S02]  /*0b30*/  USHF.L.U32 UR10, UR10, 0x1, URZ ;  /* 0x000000010a0a7899 */ /* 0x000fe400080006ff */
[----:B------:R-:W-:-:S04]  /*0b40*/  UIADD3 UR12, UPT, UPT, -UR9, 0x100000, URZ ;  /* 0x00100000090c7890 */ /* 0x000fc8000fffe1ff */
[----:B------:R-:W-:Y:S02]  /*0b50*/  USHF.L.U32 UR13, UR12, 0xb, URZ ;  /* 0x0000000b0c0d7899 */ /* 0x000fe400080006ff */
[----:B------:R-:W-:Y:S02]  /*0b60*/  USHF.L.U32 UR12, UR12, 0x1, URZ ;  /* 0x000000010c0c7899 */ /* 0x000fe400080006ff */
[----:B-1----:R-:W-:Y:S01]  /*0b70*/  ULEA UR5, UR5, UR7, 0x18 ;  /* 0x0000000705057291 */ /* 0x002fe2000f8ec0ff */
[----:B------:R-:W1:Y:S11]  /*0b80*/  FENCE.VIEW.ASYNC.S ;  /* 0x00000000000073c6 */ /* 0x000e760000000000 */
[----:B-1----:R2:W1:Y:S01]  /*0b90*/  SYNCS.EXCH.64 URZ, [UR5+0x140], UR10 ;  /* 0x0001400a05ff75b2 */ /* 0x0024620008000100 */
[----:B------:R2:W1:Y:S01]  /*0ba0*/  SYNCS.EXCH.64 URZ, [UR5+0x150], UR12 ;  /* 0x0001500c05ff75b2 */ /* 0x0004620008000100 */
[----:B------:R2:W1:Y:S01]  /*0bb0*/  SYNCS.EXCH.64 URZ, [UR5+0x148], UR10 ;  /* 0x0001480a05ff75b2 */ /* 0x0004620008000100 */
[----:B------:R2:W1:Y:S02]  /*0bc0*/  SYNCS.EXCH.64 URZ, [UR5+0x158], UR12 ;  /* 0x0001580c05ff75b2 */ /* 0x0004640008000100 */
[----:B--2---:R-:W-:Y:S01]  /*0bd0*/  NOP ;  /* 0x0000000000007918 */ /* 0x004fe20000000000 */
.L_x_13:
[----:B------:R-:W2:Y:S01]  /*0be0*/  SHFL.IDX PT, R2, R101, RZ, 0x1f ;  /* 0x00001fff65027589 */ /* 0x000ea200000e0000 */
[----:B------:R-:W-:Y:S01]  /*0bf0*/  NOP ;  /* 0x0000000000007918 */ /* 0x000fe20000000000 */
[----:B--2---:R-:W-:-:S13]  /*0c00*/  ISETP.NE.AND P0, PT, R2, 0x5, PT ;  /* 0x000000050200780c */ /* 0x004fda0003f05270 */
[----:B------:R-:W-:Y:S05]  /*0c10*/  @P0 BRA `(.L_x_14) ;  /* 0x0000000000580947 */ /* 0x000fea0003800000 */
[----:B-1----:R-:W1:Y:S01]  /*0c20*/  S2UR UR7, SR_CgaCtaId ;  /* 0x00000000000779c3 */ /* 0x002e620000008800 */
        /* <DEDUP_REMOVED lines=12> */
[----:B-1----:R2:W1:Y:S01]  /*0cf0*/  SYNCS.EXCH.64 URZ, [UR7+0x160], UR10 ;  /* 0x0001600a07ff75b2 */ /* 0x0024620008000100 */
[----:B------:R2:W1:Y:S01]  /*0d00*/  SYNCS.EXCH.64 URZ, [UR7+0x180], UR4 ;  /* 0x0001800407ff75b2 */ /* 0x0004620008000100 */
[----:B------:R2:W1:Y:S01]  /*0d10*/  SYNCS.EXCH.64 URZ, [UR7+0x168], UR10 ;  /* 0x0001680a07ff75b2 */ /* 0x0004620008000100 */
[----:B------:R2:W1:Y:S01]  /*0d20*/  SYNCS.EXCH.64 URZ, [UR7+0x188], UR4 ;  /* 0x0001880407ff75b2 */ /* 0x0004620008000100 */
[----:B------:R2:W1:Y:S01]  /*0d30*/  SYNCS.EXCH.64 URZ, [UR7+0x170], UR10 ;  /* 0x0001700a07ff75b2 */ /* 0x0004620008000100 */
[----:B------:R2:W1:Y:S01]  /*0d40*/  SYNCS.EXCH.64 URZ, [UR7+0x190], UR4 ;  /* 0x0001900407ff75b2 */ /* 0x0004620008000100 */
[----:B------:R2:W1:Y:S01]  /*0d50*/  SYNCS.EXCH.64 URZ, [UR7+0x178], UR10 ;  /* 0x0001780a07ff75b2 */ /* 0x0004620008000100 */
[----:B------:R2:W1:Y:S02]  /*0d60*/  SYNCS.EXCH.64 URZ, [UR7+0x198], UR4 ;  /* 0x0001980407ff75b2 */ /* 0x0004640008000100 */
[----:B--2---:R-:W-:Y:S01]  /*0d70*/  NOP ;  /* 0x0000000000007918 */ /* 0x004fe20000000000 */
.L_x_14:
        /* <DEDUP_REMOVED lines=18> */
.L_x_15:
[----:B-1----:R-:W1:Y:S01]  /*0ea0*/  S2UR UR5, SR_CTAID.X ;  /* 0x00000000000579c3 */ /* 0x002e620000002500 */
[----:B------:R-:W-:-:S05]  /*0eb0*/  CS2R.32 R96, SR_CgaSize ;  /* 0x0000000000607805 */ /* 0x000fca0000008a00 */
[----:B------:R-:W-:-:S05]  /*0ec0*/  IMAD R96, R96, -0xa0, RZ ;  /* 0xffffff6060607824 */ /* 0x000fca00078e02ff */
[----:B------:R-:W-:-:S14]  /*0ed0*/  R2UR UR9, R96 ;  /* 0x00000000600972ca */ /* 0x000fdc00000e0000 */
[----:B------:R-:W2:Y:S01]  /*0ee0*/  LDCU UR9, c[0x0][UR9+0x2b0] ;  /* 0x00005600090977ac */ /* 0x000ea20008000800 */
[----:B------:R-:W-:Y:S01]  /*0ef0*/  NOP ;  /* 0x0000000000007918 */ /* 0x000fe20000000000 */
[----:B------:R-:W-:-:S05]  /*0f00*/  CS2R.32 R96, SR_CgaSize ;  /* 0x0000000000607805 */ /* 0x000fca0000008a00 */
[----:B------:R-:W-:-:S05]  /*0f10*/  IMAD R96, R96, -0xa0, RZ ;  /* 0xffffff6060607824 */ /* 0x000fca00078e02ff */
[----:B------:R-:W-:-:S14]  /*0f20*/  R2UR UR7, R96 ;  /* 0x00000000600772ca */ /* 0x000fdc00000e0000 */
[----:B------:R-:W3:Y:S01]  /*0f30*/  LDCU UR7, c[0x0][UR7+0x2b4] ;  /* 0x00005680070777ac */ /* 0x000ee20008000800 */
[----:B------:R-:W4:Y:S08]  /*0f40*/  S2UR UR4, SR_CTAID.Y ;  /* 0x00000000000479c3 */ /* 0x000f300000002600 */
[----:B------:R-:W3:Y:S01]  /*0f50*/  LDC R9, c[0x0][0xb24] ;  /* 0x0002c900ff097b82 */ /* 0x000ee20000000800 */
[----:B-1----:R-:W-:-:S02]  /*0f60*/  I2FP.F32.U32 R4, UR5 ;  /* 0x0000000500047c45 */ /* 0x002fc40008201000 */
[----:B------:R-:W-:-:S05]  /*0f70*/  CS2R.32 R5, SR_CgaSize ;  /* 0x0000000000057805 */ /* 0x000fca0000008a00 */
[----:B------:R-:W-:-:S06]  /*0f80*/  IMAD R5, R5, -0xa0, RZ ;  /* 0xffffff6005057824 */ /* 0x000fcc00078e02ff */
[----:B------:R-:W1:Y:S01]  /*0f90*/  LDC R5, c[0x0][R5+0x2a0] ;  /* 0x0000a80005057b82 */ /* 0x000e620000000800 */
[----:B------:R-:W-:Y:S01]  /*0fa0*/  MOV R21, UR5 ;  /* 0x0000000500157c02 */ /* 0x000fe20008000f00 */
[----:B--2---:R-:W-:Y:S01]  /*0fb0*/  FMUL R4, R4, UR9 ;  /* 0x0000000904047c20 */ /* 0x004fe20008400000 */
[----:B----4-:R-:W-:Y:S02]  /*0fc0*/  I2FP.F32.U32 R2, UR4 ;  /* 0x0000000400027c45 */ /* 0x010fe40008201000 */
[----:B------:R-:W-:-:S05]  /*0fd0*/  CS2R.32 R3, SR_CgaSize ;  /* 0x0000000000037805 */ /* 0x000fca0000008a00 */
[----:B------:R-:W-:-:S06]  /*0fe0*/  IMAD R3, R3, -0xa0, RZ ;  /* 0xffffff6003037824 */ /* 0x000fcc00078e02ff */
[----:B------:R-:W2:Y:S01]  /*0ff0*/  LDC R3, c[0x0][R3+0x2a4] ;  /* 0x0000a90003037b82 */ /* 0x000ea20000000800 */
[----:B------:R-:W4:Y:S01]  /*1000*/  F2I.U32.TRUNC.NTZ R96, R4 ;  /* 0x0000000400607305 */ /* 0x000f22000020f000 */
[----:B------:R-:W-:Y:S01]  /*1010*/  MOV R20, UR4 ;  /* 0x0000000400147c02 */ /* 0x000fe20008000f00 */
[----:B---3--:R-:W-:-:S05]  /*1020*/  FMUL R2, R2, UR7 ;  /* 0x0000000702027c20 */ /* 0x008fca0008400000 */
[----:B------:R-:W-:Y:S01]  /*1030*/  BAR.SYNC.DEFER_BLOCKING 0x0 ;  /* 0x0000000000007b1d */ /* 0x000fe20000010000 */
[----:B------:R-:W-:-:S05]  /*1040*/  ISETP.GE.AND P0, PT, R9, 0x1, PT ;  /* 0x000000010900780c */ /* 0x000fca0003f06270 */
[----:B------:R-:W3:Y:S02]  /*1050*/  F2I.U32.TRUNC.NTZ R94, R2 ;  /* 0x00000002005e7305 */ /* 0x000ee4000020f000 */
[----:B------:R-:W2:Y:S01]  /*1060*/  S2UR UR36, SR_CTAID.Z ;  /* 0x00000000002479c3 */ /* 0x000ea20000002700 */
[----:B----4-:R-:W-:-:S05]  /*1070*/  IADD3 R96, PT, PT, -R96, RZ, RZ ;  /* 0x000000ff60607210 */ /* 0x010fca0007ffe1ff */
[----:B-1----:R-:W-:Y:S01]  /*1080*/  IMAD R96, R5, R96, UR5 ;  /* 0x0000000505607e24 */ /* 0x002fe2000f8e0260 */
[----:B---3--:R-:W-:-:S05]  /*1090*/  IADD3 R94, PT, PT, -R94, RZ, RZ ;  /* 0x000000ff5e5e7210 */ /* 0x008fca0007ffe1ff */
[----:B--2---:R-:W-:Y:S01]  /*10a0*/  IMAD R94, R3, R94, UR4 ;  /* 0x00000004035e7e24 */ /* 0x004fe2000f8e025e */
[----:B------:R-:W-:Y:S06]  /*10b0*/  @!P0 BRA `(.L_x_16) ;  /* 0x0000000000b88947 */ /* 0x000fec0003800000 */
[----:B------:R-:W1:Y:S01]  /*10c0*/  LDC.64 R4, c[0x0][0xb18] ;  /* 0x0002c600ff047b82 */ /* 0x000e620000000a00 */
[----:B------:R-:W-:-:S07]  /*10d0*/  ISETP.NE.AND P0, PT, R9, 0x1, PT ;  /* 0x000000010900780c */ /* 0x000fce0003f05270 */
[----:B------:R-:W2:Y:S08]  /*10e0*/  LDC R10, c[0x0][0xb0c] ;  /* 0x0002c300ff0a7b82 */ /* 0x000eb00000000800 */
[----:B------:R-:W3:Y:S08]  /*10f0*/  LDC R11, c[0x0][0x370] ;  /* 0x0000dc00ff0b7b82 */ /* 0x000ef00000000800 */
[----:B------:R-:W4:Y:S01]  /*1100*/  LDC R12, c[0x0][0x374] ;  /* 0x0000dd00ff0c7b82 */ /* 0x000f220000000800 */
[----:B-1----:R-:W-:-:S07]  /*1110*/  ISETP.NE.AND P1, PT, R4, 0x1, PT ;  /* 0x000000010400780c */ /* 0x002fce0003f25270 */
[----:B------:R-:W3:Y:S01]  /*1120*/  LDC.64 R6, c[0x0][0xb10] ;  /* 0x0002c400ff067b82 */ /* 0x000ee20000000a00 */
[----:B--2---:R-:W-:-:S07]  /*1130*/  ISETP.NE.AND P2, PT, R10, 0x1, PT ;  /* 0x000000010a00780c */ /* 0x004fce0003f45270 */
[----:B------:R-:W1:Y:S08]  /*1140*/  LDC R8, c[0x0][0xb20] ;  /* 0x0002c800ff087b82 */ /* 0x000e700000000800 */
[----:B------:R-:W2:Y:S01]  /*1150*/  LDC.64 R2, c[0x0][0xb28] ;  /* 0x0002ca00ff027b82 */ /* 0x000ea20000000a00 */
[----:B----4-:R-:W-:-:S04]  /*1160*/  IMAD.HI.U32 R13, R12, R5, RZ ;  /* 0x000000050c0d7227 */ /* 0x010fc800078e00ff */
[----:B------:R-:W-:-:S04]  /*1170*/  IMAD.HI.U32 R5, R20, R5, RZ ;  /* 0x0000000514057227 */ /* 0x000fc800078e00ff */
[----:B---3--:R-:W-:-:S04]  /*1180*/  IMAD.HI.U32 R14, R11, R6, RZ ;  /* 0x000000060b0e7227 */ /* 0x008fc800078e00ff */
[C---:B------:R-:W-:Y:S01]  /*1190*/  IMAD.HI.U32 R16, R21.reuse, R6, RZ ;  /* 0x0000000615107227 */ /* 0x040fe200078e00ff */
[-C--:B------:R-:W-:Y:S02]  /*11a0*/  @P2 SHF.R.U32.HI R11, RZ, R7.reuse, R14 ;  /* 0x00000007ff0b2219 */ /* 0x080fe4000001160e */
[-C--:B-1----:R-:W-:Y:S02]  /*11b0*/  @P1 SHF.R.U32.HI R12, RZ, R8.reuse, R13 ;  /* 0x00000008ff0c1219 */ /* 0x082fe4000001160d */
[----:B------:R-:W-:Y:S02]  /*11c0*/  SHF.R.U32.HI R5, RZ, R8, R5 ;  /* 0x00000008ff057219 */ /* 0x000fe40000011605 */
[----:B------:R-:W-:Y:S02]  /*11d0*/  SHF.R.U32.HI R16, RZ, R7, R16 ;  /* 0x00000007ff107219 */ /* 0x000fe40000011610 */
[----:B------:R-:W-:Y:S01]  /*11e0*/  SEL R5, R20, R5, !P1 ;  /* 0x0000000514057207 */ /* 0x000fe20004800000 */
[----:B--2---:R-:W-:Y:S01]  /*11f0*/  IMAD.HI.U32 R14, R12, R2, RZ ;  /* 0x000000020c0e7227 */ /* 0x004fe200078e00ff */
[----:B------:R-:W-:-:S02]  /*1200*/  SEL R7, R21, R16, !P2 ;  /* 0x0000001015077207 */ /* 0x000fc40005000000 */
[----:B------:R-:W-:Y:S01]  /*1210*/  IADD3 R13, PT, PT, -R5, RZ, RZ ;  /* 0x000000ff050d7210 */ /* 0x000fe20007ffe1ff */
[----:B------:R-:W-:Y:S01]  /*1220*/  IMAD.HI.U32 R6, R11, R2, RZ ;  /* 0x000000020b067227 */ /* 0x000fe200078e00ff */
[----:B------:R-:W-:-:S03]  /*1230*/  @P0 SHF.R.U32.HI R12, RZ, R3, R14 ;  /* 0x00000003ff0c0219 */ /* 0x000fc6000001160e */
[----:B------:R-:W-:Y:S01]  /*1240*/  IMAD R13, R4, R13, R20 ;  /* 0x0000000d040d7224 */ /* 0x000fe200078e0214 */
[----:B------:R-:W-:Y:S01]  /*1250*/  @P0 SHF.R.U32.HI R11, RZ, R3, R6 ;  /* 0x00000003ff0b0219 */ /* 0x000fe20000011606 */
[----:B------:R-:W-:-:S04]  /*1260*/  IMAD R12, R12, R9, RZ ;  /* 0x000000090c0c7224 */ /* 0x000fc800078e02ff */
[----:B------:R-:W-:Y:S01]  /*1270*/  IMAD R6, R11, R9, RZ ;  /* 0x000000090b067224 */ /* 0x000fe200078e02ff */
[----:B------:R-:W-:-:S04]  /*1280*/  ISETP.GE.AND P1, PT, R5, R12, PT ;  /* 0x0000000c0500720c */ /* 0x000fc80003f26270 */
[----:B------:R-:W-:Y:S01]  /*1290*/  ISETP.GE.OR P1, PT, R7, R6, P1 ;  /* 0x000000060700720c */ /* 0x000fe20000f26670 */
[----:B------:R-:W-:-:S05]  /*12a0*/  IMAD.HI.U32 R6, R5, R2, RZ ;  /* 0x0000000205067227 */ /* 0x000fca00078e00ff */
[----:B------:R-:W-:-:S04]  /*12b0*/  SHF.R.U32.HI R6, RZ, R3, R6 ;  /* 0x00000003ff067219 */ /* 0x000fc80000011606 */
[----:B------:R-:W-:-:S03]  /*12c0*/  SEL R6, R5, R6, !P0 ;  /* 0x0000000605067207 */ /* 0x000fc60004000000 */
[----:B------:R-:W-:Y:S01]  /*12d0*/  @!P1 IMAD.HI.U32 R8, R7, R2, RZ ;  /* 0x0000000207089227 */ /* 0x000fe200078e00ff */
[----:B------:R-:W-:-:S04]  /*12e0*/  IADD3 R2, PT, PT, -R6, RZ, RZ ;  /* 0x000000ff06027210 */ /* 0x000fc80007ffe1ff */
[----:B------:R-:W-:Y:S01]  /*12f0*/  @!P1 SHF.R.U32.HI R8, RZ, R3, R8 ;  /* 0x00000003ff089219 */ /* 0x000fe20000011608 */
[----:B------:R-:W-:-:S03]  /*1300*/  IMAD R2, R9, R2, R5 ;  /* 0x0000000209027224 */ /* 0x000fc600078e0205 */
[----:B------:R-:W-:-:S05]  /*1310*/  @!P1 SEL R3, R7, R8, !P0 ;  /* 0x0000000807039207 */ /* 0x000fca0004000000 */
[--C-:B------:R-:W-:Y:S02]  /*1320*/  @!P1 IMAD.IADD R6, R6, 0x1, -R3.reuse ;  /* 0x0000000106069824 */ /* 0x100fe400078e0a03 */
[----:B------:R-:W-:Y:S01]  /*1330*/  @!P1 IMAD R3, R2, R11, R3 ;  /* 0x0000000b02039224 */ /* 0x000fe200078e0203 */
[----:B------:R-:W-:Y:S01]  /*1340*/  IADD3 R2, PT, PT, -R7, RZ, RZ ;  /* 0x000000ff07027210 */ /* 0x000fe20007ffe1ff */
[----:B------:R-:W-:Y:S02]  /*1350*/  @!P1 IMAD R5, R6, R9, R7 ;  /* 0x0000000906059224 */ /* 0x000fe400078e0207 */
[----:B------:R-:W-:Y:S02]  /*1360*/  @!P1 IMAD.MOV.U32 R7, RZ, RZ, R3 ;  /* 0x000000ffff079224 */ /* 0x000fe400078e0003 */
[----:B------:R-:W-:Y:S02]  /*1370*/  IMAD R2, R10, R2, R21 ;  /* 0x000000020a027224 */ /* 0x000fe400078e0215 */
[----:B------:R-:W-:-:S02]  /*1380*/  IMAD R20, R5, R4, R13 ;  /* 0x0000000405147224 */ /* 0x000fc400078e020d */
[----:B------:R-:W-:Y:S02]  /*1390*/  IMAD R21, R7, R10, R2 ;  /* 0x0000000a07157224 */ /* 0x000fe400078e0202 */
.L_x_16:
[----:B------:R-:W1:Y:S01]  /*13a0*/  LDCU UR4, c[0x0][0xb30] ;  /* 0x00016600ff0477ac */ /* 0x000e620008000800 */
[----:B------:R-:W2:Y:S08]  /*13b0*/  S2UR UR37, SR_CgaCtaId ;  /* 0x00000000002579c3 */ /* 0x000eb00000008800 */
[----:B------:R-:W3:Y:S01]  /*13c0*/  LDC R40, c[0x0][0xb24] ;  /* 0x0002c900ff287b82 */ /* 0x000ee20000000800 */
[----:B-1----:R-:W-:-:S09]  /*13d0*/  UISETP.NE.AND UP1, UPT, UR4, 0x1, UPT ;  /* 0x000000010400788c */ /* 0x002fd2000bf25270 */
[----:B--2---:R-:W-:Y:S05]  /*13e0*/  BRA.U UP1, `(.L_x_17) ;  /* 0x0000000101407547 */ /* 0x004fea000b800000 */
[----:B------:R-:W1:Y:S08]  /*13f0*/  LDC.64 R4, c[0x0][0xb10] ;  /* 0x0002c400ff047b82 */ /* 0x000e700000000a00 */
[----:B------:R-:W2:Y:S08]  /*1400*/  LDC.64 R2, c[0x0][0xb18] ;  /* 0x0002c600ff027b82 */ /* 0x000eb00000000a00 */
[----:B------:R-:W4:Y:S08]  /*1410*/  LDC R6, c[0x0][0xb20] ;  /* 0x0002c800ff067b82 */ /* 0x000f300000000800 */
[----:B------:R-:W3:Y:S01]  /*1420*/  LDC R8, c[0x0][0xb0c] ;  /* 0x0002c300ff087b82 */ /* 0x000ee20000000800 */
[----:B-1----:R-:W-:-:S05]  /*1430*/  IMAD.HI.U32 R4, R21, R4, RZ ;  /* 0x0000000415047227 */ /* 0x002fca00078e00ff */
[----:B------:R-:W-:Y:S01]  /*1440*/  SHF.R.U32.HI R4, RZ, R5, R4 ;  /* 0x00000005ff047219 */ /* 0x000fe20000011604 */
[----:B--2---:R-:W-:Y:S01]  /*1450*/  IMAD.HI.U32 R3, R20, R3, RZ ;  /* 0x0000000314037227 */ /* 0x004fe200078e00ff */
[----:B------:R-:W-:-:S04]  /*1460*/  ISETP.NE.AND P0, PT, R2, 0x1, PT ;  /* 0x000000010200780c */ /* 0x000fc80003f05270 */
[----:B----4-:R-:W-:-:S04]  /*1470*/  SHF.R.U32.HI R3, RZ, R6, R3 ;  /* 0x00000006ff037219 */ /* 0x010fc80000011603 */
[----:B------:R-:W-:Y:S02]  /*1480*/  SEL R3, R20, R3, !P0 ;  /* 0x0000000314037207 */ /* 0x000fe40004000000 */
[----:B---3--:R-:W-:-:S04]  /*1490*/  ISETP.NE.AND P1, PT, R8, 0x1, PT ;  /* 0x000000010800780c */ /* 0x008fc80003f25270 */
[----:B------:R-:W-:-:S05]  /*14a0*/  SEL R4, R21, R4, !P1 ;  /* 0x0000000415047207 */ /* 0x000fca0004800000 */
[----:B------:R-:W-:Y:S02]  /*14b0*/  IMAD.IADD R5, R3, 0x1, -R4 ;  /* 0x0000000103057824 */ /* 0x000fe400078e0a04 */
[----:B------:R-:W-:Y:S02]  /*14c0*/  IMAD.IADD R3, R4, 0x1, -R3 ;  /* 0x0000000104037824 */ /* 0x000fe400078e0a03 */
[----:B------:R-:W-:Y:S02]  /*14d0*/  IMAD R21, R5, R8, R21 ;  /* 0x0000000805157224 */ /* 0x000fe400078e0215 */
[----:B------:R-:W-:-:S07]  /*14e0*/  IMAD R20, R3, R2, R20 ;  /* 0x0000000203147224 */ /* 0x000fce00078e0214 */
.L_x_17:
[----:B------:R-:W-:Y:S01]  /*14f0*/  BAR.SYNC.DEFER_BLOCKING 0x0 ;  /* 0x0000000000007b1d */ /* 0x000fe20000010000 */
[----:B------:R-:W-:Y:S01]  /*1500*/  UISETP.NE.AND UP1, UPT, UR8, 0x2, UPT ;  /* 0x000000020800788c */ /* 0x000fe2000bf25270 */
[----:B------:R-:W-:Y:S02]  /*1510*/  ISETP.NE.OR P5, PT, R0, 0x2, !P5 ;  /* 0x000000020000780c */ /* 0x000fe40006fa5670 */
[----:B------:R-:W-:-:S06]  /*1520*/  LOP3.LUT R2, R108, 0x1f, RZ, 0xc0, !PT ;  /* 0x0000001f6c027812 */ /* 0x000fcc00078ec0ff */
[----:B------:R-:W-:Y:S05]  /*1530*/  BRA.U UP1, `(.L_x_18) ;  /* 0x0000001901347547 */ /* 0x000fea000b800000 */
[----:B------:R-:W1:Y:S01]  /*1540*/  LDCU UR13, c[0x0][0x38c] ;  /* 0x00007180ff0d77ac */ /* 0x000e620008000800 */
[----:B------:R-:W2:Y:S01]  /*1550*/  LDC R9, c[0x0][0x370] ;  /* 0x0000dc00ff097b82 */ /* 0x000ea20000000800 */
[----:B------:R-:W-:Y:S01]  /*1560*/  PLOP3.LUT P1, PT, PT, PT, UP2, 0x80, 0x8 ;  /* 0x000000000008781c */ /* 0x000fe20003f2f028 */
[----:B------:R-:W-:Y:S01]  /*1570*/  HFMA2 R12, -RZ, RZ, 0, 0 ;  /* 0x00000000ff0c7431 */ /* 0x000fe200000001ff */
[----:B------:R-:W-:Y:S01]  /*1580*/  ISETP.EQ.OR P4, PT, R2, RZ, P5 ;  /* 0x000000ff0200720c */ /* 0x000fe20002f82670 */
[----:B------:R-:W-:Y:S01]  /*1590*/  IMAD.MOV.U32 R15, RZ, RZ, 0x1 ;  /* 0x00000001ff0f7424 */ /* 0x000fe200078e00ff */
[----:B------:R-:W-:Y:S01]  /*15a0*/  PLOP3.LUT P1, PT, P1, PT, PT, 0x8, 0x80 ;  /* 0x000000000080781c */ /* 0x000fe20000f2e170 */
[----:B------:R-:W-:Y:S01]  /*15b0*/  IMAD.MOV.U32 R14, RZ, RZ, RZ ;  /* 0x000000ffff0e7224 */ /* 0x000fe200078e00ff */
[----:B------:R-:W-:Y:S01]  /*15c0*/  MOV R8, 0x1 ;  /* 0x0000000100087802 */ /* 0x000fe20000000f00 */
[----:B------:R-:W4:Y:S01]  /*15d0*/  LDC R0, c[0x0][0x374] ;  /* 0x0000dd00ff007b82 */ /* 0x000f220000000800 */
[----:B------:R-:W-:Y:S01]  /*15e0*/  IMAD.MOV.U32 R10, RZ, RZ, RZ ;  /* 0x000000ffff0a7224 */ /* 0x000fe200078e00ff */
[----:B------:R-:W2:Y:S01]  /*15f0*/  LDCU.64 UR22, c[0x0][0x348] ;  /* 0x00006900ff1677ac */ /* 0x000ea20008000a00 */
[----:B------:R-:W-:Y:S01]  /*1600*/  UMOV UR6, URZ ;  /* 0x000000ff00067c82 */ /* 0x000fe20008000000 */
[----:B-1----:R-:W-:-:S04]  /*1610*/  UIADD3 UR5, UPT, UPT, UR13, 0x3f, URZ ;  /* 0x0000003f0d057890 */ /* 0x002fc8000fffe0ff */
[----:B------:R-:W-:-:S04]  /*1620*/  USHF.R.S32.HI UR4, URZ, 0x1f, UR5 ;  /* 0x0000001fff047899 */ /* 0x000fc80008011405 */
[----:B------:R-:W-:-:S04]  /*1630*/  ULEA.HI UR4, UR4, UR5, URZ, 0x6 ;  /* 0x0000000504047291 */ /* 0x000fc8000f8f30ff */
[----:B------:R-:W-:Y:S02]  /*1640*/  USHF.R.S32.HI UR15, URZ, 0x6, UR4 ;  /* 0x00000006ff0f7899 */ /* 0x000fe40008011404 */
[----:B------:R-:W-:Y:S02]  /*1650*/  UIADD3 UR4, UPT, UPT, UR13, -0x1, URZ ;  /* 0xffffffff0d047890 */ /* 0x000fe4000fffe0ff */
[----:B------:R-:W-:Y:S02]  /*1660*/  UISETP.LT.U32.AND UP0, UPT, UR15, 0x11, UPT ;  /* 0x000000110f00788c */ /* 0x000fe4000bf01070 */
[----:B------:R-:W-:Y:S02]  /*1670*/  UISETP.GE.U32.AND UP1, UPT, UR4, -0x7f, UPT ;  /* 0xffffff810400788c */ /* 0x000fe4000bf26070 */
[----:B------:R-:W-:Y:S02]  /*1680*/  USEL UR14, UR15, 0x11, UP0 ;  /* 0x000000110f0e7887 */ /* 0x000fe40008000000 */
[----:B------:R-:W-:-:S02]  /*1690*/  UIADD3 UR13, UPT, UPT, UR13, 0x7e, URZ ;  /* 0x0000007e0d0d7890 */ /* 0x000fc4000fffe0ff */
[----:B------:R-:W-:Y:S02]  /*16a0*/  UIADD3 UR5, UPT, UPT, UR14, -0x1, URZ ;  /* 0xffffffff0e057890 */ /* 0x000fe4000fffe0ff */
[----:B------:R-:W-:-:S03]  /*16b0*/  UIADD3 UR7, UPT, UPT, UR15, -UR14, URZ ;  /* 0x8000000e0f077290 */ /* 0x000fc6000fffe0ff */
[----:B------:R-:W-:-:S04]  /*16c0*/  @UP1 UIADD3 UR5, UPT, UPT, UR14, URZ, URZ ;  /* 0x000000ff0e051290 */ /* 0x000fc8000fffe0ff */
[----:B--2---:R-:W-:-:S12]  /*16d0*/  UIADD3 UR5, UPT, UPT, UR5, 0x1, URZ ;  /* 0x0000000105057890 */ /* 0x004fd8000fffe0ff */
.L_x_36:
[----:B------:R-:W-:Y:S01]  /*16e0*/  UISETP.NE.AND UP0, UPT, UR37, URZ, UPT ;  /* 0x000000ff2500728c */ /* 0x000fe2000bf05270 */
[----:B------:R-:W1:Y:S08]  /*16f0*/  S2UR UR37, SR_CgaCtaId ;  /* 0x00000000002579c3 */ /* 0x000e700000008800 */
[----:B------:R-:W-:Y:S05]  /*1700*/  BRA.U UP0, `(.L_x_19) ;  /* 0x0000000100347547 */ /* 0x000fea000b800000 */
[----:B------:R-:W2:Y:S01]  /*1710*/  S2R R2, SR_CgaCtaId ;  /* 0x0000000000027919 */ /* 0x000ea20000008800 */
[----:B------:R-:W-:-:S04]  /*1720*/  MOV R3, 0x400 ;  /* 0x0000040000037802 */ /* 0x000fc80000000f00 */
[----:B--2---:R-:W-:Y:S02]  /*1730*/  LEA R3, R2, R3, 0x18 ;  /* 0x0000000302037211 */ /* 0x004fe400078ec0ff */
[----:B------:R-:W-:-:S03]  /*1740*/  SHF.L.U32 R2, R8, 0x1f, RZ ;  /* 0x0000001f08027819 */ /* 0x000fc600000006ff */
[----:B------:R-:W-:-:S04]  /*1750*/  IMAD R3, R10, 0x8, R3 ;  /* 0x000000080a037824 */ /* 0x000fc800078e0203 */
[----:B------:R-:W2:Y:S02]  /*1760*/  SYNCS.PHASECHK.TRANS64.TRYWAIT P0, [R3+URZ+0x1b0], R2 ;  /* 0x0001b002030075a7 */ /* 0x000ea400080011ff */
[----:B--2---:R-:W-:Y:S05]  /*1770*/  @!P0 BRA `(.L_x_20) ;  /* 0x0000006000908947 */ /* 0x004fea0003800000 */
.L_x_119:
[----:B------:R-:W-:Y:S01]  /*1780*/  VIADD R10, R10, 0x1 ;  /* 0x000000010a0a7836 */ /* 0x000fe20000000000 */
[----:B------:R2:W-:Y:S04]  /*1790*/  SYNCS.ARRIVE.TRANS64.A1T0 RZ, [R3+URZ+0x1a0], RZ ;  /* 0x0001a0ff03ff79a7 */ /* 0x0005e800081000ff */
[----:B------:R-:W-:-:S04]  /*17a0*/  ISETP.NE.AND P0, PT, R10, 0x2, PT ;  /* 0x000000020a00780c */ /* 0x000fc80003f05270 */
[----:B------:R-:W-:Y:S02]  /*17b0*/  SEL R10, R10, RZ, P0 ;  /* 0x000000ff0a0a7207 */ /* 0x000fe40000000000 */
[----:B--2---:R-:W-:-:S04]  /*17c0*/  SEL R3, RZ, 0x1, P0 ;  /* 0x00000001ff037807 */ /* 0x004fc80000000000 */
[----:B------:R-:W-:-:S07]  /*17d0*/  LOP3.LUT R8, R8, R3, RZ, 0x3c, !PT ;  /* 0x0000000308087212 */ /* 0x000fce00078e3cff */
.L_x_19:
[----:B------:R-:W-:Y:S01]  /*17e0*/  UMOV UR4, 0x400 ;  /* 0x0000040000047882 */ /* 0x000fe20000000000 */
[----:B------:R-:W-:Y:S01]  /*17f0*/  SHF.L.U32 R2, R15, 0x1f, RZ ;  /* 0x0000001f0f027819 */ /* 0x000fe200000006ff */
[----:B-1----:R-:W-:Y:S01]  /*1800*/  ULEA UR4, UR37, UR4, 0x18 ;  /* 0x0000000425047291 */ /* 0x002fe2000f8ec0ff */
[----:B------:R-:W-:Y:S01]  /*1810*/  R2UR UR34, R21 ;  /* 0x00000000152272ca */ /* 0x000fe200000e0000 */
[----:B------:R-:W-:Y:S01]  /*1820*/  UISETP.GE.U32.AND UP0, UPT, UR13, 0x7f, UPT ;  /* 0x0000007f0d00788c */ /* 0x000fe2000bf06070 */
[----:B------:R-:W-:Y:S01]  /*1830*/  R2UR UR10, R20 ;  /* 0x00000000140a72ca */ /* 0x000fe200000e0000 */
[----:B------:R-:W-:Y:S01]  /*1840*/  ULEA UR8, UR6, UR4, 0x3 ;  /* 0x0000000406087291 */ /* 0x000fe2000f8e18ff */
[----:B------:R-:W-:-:S08]  /*1850*/  UMOV UR24, URZ ;  /* 0x000000ff00187c82 */ /* 0x000fd00008000000 */
[----:B------:R1:W2:Y:S01]  /*1860*/  SYNCS.PHASECHK.TRANS64.TRYWAIT P0, [UR8+0x88], R2 ;  /* 0x00008802ff0075a7 */ /* 0x0002a20008001108 */
[----:B------:R-:W-:Y:S02]  /*1870*/  USHF.L.U32 UR34, UR34, 0x6, URZ ;  /* 0x0000000622227899 */ /* 0x000fe400080006ff */
[----:B------:R-:W-:Y:S01]  /*1880*/  USHF.L.U32 UR10, UR10, 0x7, URZ ;  /* 0x000000070a0a7899 */ /* 0x000fe200080006ff */
[----:B------:R-:W-:Y:S11]  /*1890*/  BRA.U !UP0, `(.L_x_21) ;  /* 0x0000000108a87547 */ /* 0x000ff6000b800000 */
[----:B------:R-:W-:Y:S01]  /*18a0*/  UMOV UR16, URZ ;  /* 0x000000ff00107c82 */ /* 0x000fe20008000000 */
[----:B------:R-:W-:-:S05]  /*18b0*/  UMOV UR17, UR6 ;  /* 0x0000000600117c82 */ /* 0x000fca0008000000 */
.L_x_26:
[----:B-1----:R-:W-:Y:S01]  /*18c0*/  ULEA UR33, UR17, UR4, 0x3 ;  /* 0x0000000411217291 */ /* 0x002fe2000f8e18ff */
[----:B--2---:R-:W-:Y:S01]  /*18d0*/  @!P5 MOV R3, 0x3000 ;  /* 0x000030000003d802 */ /* 0x004fe20000000f00 */
[----:B--2---:R-:W-:Y:S10]  /*18e0*/  @P0 BRA `(.L_x_22) ;  /* 0x00000000000c0947 */ /* 0x004ff40003800000 */
[----:B------:R-:W-:-:S04]  /*18f0*/  SHF.L.U32 R5, R15, 0x1f, RZ ;  /* 0x0000001f0f057819 */ /* 0x000fc800000006ff */
[----:B------:R-:W2:Y:S02]  /*1900*/  SYNCS.PHASECHK.TRANS64.TRYWAIT P0, [UR33+0x88], R5 ;  /* 0x00008805ff0075a7 */ /* 0x000ea40008001121 */
[----:B--2---:R-:W-:Y:S05]  /*1910*/  @!P0 BRA `(.L_x_23) ;  /* 0x00000060003c8947 */ /* 0x004fea0003800000 */
.L_x_22:
[----:B------:R2:W-:Y:S01]  /*1920*/  @!P5 SYNCS.ARRIVE.TRANS64 RZ, [UR33], R3 ;  /* 0x00000003ffffd9a7 */ /* 0x0005e20008000021 */
[----:B------:R-:W-:Y:S04]  /*1930*/  BSSY.RECONVERGENT B0, `(.L_x_24) ;  /* 0x0000003000007945 */ /* 0x000fe80003800200 */
[----:B------:R-:W-:Y:S05]  /*1940*/  @P4 BRA `(.L_x_25) ;  /* 0x0000000000044947 */ /* 0x000fea0003800000 */
[----:B------:R-:W-:Y:S05]  /*1950*/  BPT.TRAP 0x1 ;  /* 0x000000040000795c */ /* 0x000fea0000300000 */
.L_x_25:
[----:B------:R-:W-:Y:S05]  /*1960*/  BSYNC.RECONVERGENT B0 ;  /* 0x0000000000007941 */ /* 0x000fea0003800200 */
.L_x_24:
[----:B------:R-:W-:Y:S02]  /*1970*/  UIADD3 UR6, UPT, UPT, UR17, 0x1, URZ ;  /* 0x0000000111067890 */ /* 0x000fe4000fffe0ff */
[----:B------:R-:W-:Y:S02]  /*1980*/  ULEA UR32, UR17, UR4, 0xc ;  /* 0x0000000411207291 */ /* 0x000fe4000f8e60ff */
[----:B------:R-:W-:Y:S02]  /*1990*/  UISETP.NE.AND UP0, UPT, UR6, 0x11, UPT ;  /* 0x000000110600788c */ /* 0x000fe4000bf05270 */
[----:B------:R-:W-:Y:S02]  /*19a0*/  UIADD3 UR26, UP1, UPT, UR22, 0x80, URZ ;  /* 0x00000080161a7890 */ /* 0x000fe4000ff3e0ff */
[----:B------:R-:W-:Y:S02]  /*19b0*/  USEL UR9, URZ, 0x1, UP0 ;  /* 0x00000001ff097887 */ /* 0x000fe40008000000 */
[----:B------:R-:W-:-:S02]  /*19c0*/  USEL UR6, UR6, URZ, UP0 ;  /* 0x000000ff06067287 */ /* 0x000fc40008000000 */
[----:B------:R-:W-:Y:S02]  /*19d0*/  UIADD3 UR20, UP0, UPT, UR22, 0x180, URZ ;  /* 0x0000018016147890 */ /* 0x000fe4000ff1e0ff */
[----:B------:R-:W-:Y:S01]  /*19e0*/  ULEA UR8, UR6, UR4, 0x3 ;  /* 0x0000000406087291 */ /* 0x000fe2000f8e18ff */
[----:B------:R-:W-:Y:S01]  /*19f0*/  LOP3.LUT R15, R15, UR9, RZ, 0x3c, !PT ;  /* 0x000000090f0f7c12 */ /* 0x000fe2000f8e3cff */
[----:B------:R-:W-:Y:S02]  /*1a00*/  USHF.L.U32 UR35, UR16, 0x6, URZ ;  /* 0x0000000610237899 */ /* 0x000fe400080006ff */
[----:B------:R-:W-:Y:S01]  /*1a10*/  UIADD3.X UR27, UPT, UPT, URZ, UR23, URZ, UP1, !UPT ;  /* 0x00000017ff1b7290 */ /* 0x000fe20008ffe4ff */
[----:B-1----:R-:W-:Y:S01]  /*1a20*/  SHF.L.U32 R2, R15, 0x1f, RZ ;  /* 0x0000001f0f027819 */ /* 0x002fe200000006ff */
[----:B------:R-:W-:Y:S02]  /*1a30*/  UIADD3 UR32, UPT, UPT, UR32, 0x4400, URZ ;  /* 0x0000440020207890 */ /* 0x000fe4000fffe0ff */
[----:B------:R-:W-:Y:S01]  /*1a40*/  UIADD3.X UR21, UPT, UPT, URZ, UR23, URZ, UP0, !UPT ;  /* 0x00000017ff157290 */ /* 0x000fe200087fe4ff */
[----:B------:R1:W1:Y:S01]  /*1a50*/  SYNCS.PHASECHK.TRANS64.TRYWAIT P0, [UR8+0x88], R2 ;  /* 0x00008802ff0075a7 */ /* 0x0002620008001108 */
[----:B------:R-:W-:Y:S01]  /*1a60*/  ULEA UR8, UR17, UR4, 0xd ;  /* 0x0000000411087291 */ /* 0x000fe2000f8e68ff */
[----:B------:R-:W-:Y:S01]  /*1a70*/  UMOV UR18, 0x0 ;  /* 0x0000000000127882 */ /* 0x000fe20000000000 */
[----:B------:R-:W-:-:S02]  /*1a80*/  UMOV UR19, 0x10000000 ;  /* 0x1000000000137882 */ /* 0x000fc40000000000 */
[----:B------:R-:W-:Y:S01]  /*1a90*/  UIADD3 UR8, UPT, UPT, UR8, 0x15400, URZ ;  /* 0x0001540008087890 */ /* 0x000fe2000fffe0ff */
[----:B------:R1:W-:Y:S01]  /*1aa0*/  UTMALDG.3D [UR32], [UR26], desc[UR18] ;  /* 0x000012201a0075b4 */ /* 0x0003e20008011000 */
[----:B------:R-:W-:Y:S01]  /*1ab0*/  UMOV UR12, UR36 ;  /* 0x00000024000c7c82 */ /* 0x000fe20008000000 */
[----:B------:R-:W-:Y:S01]  /*1ac0*/  UMOV UR9, UR33 ;  /* 0x0000002100097c82 */ /* 0x000fe20008000000 */
[----:B------:R-:W-:Y:S01]  /*1ad0*/  UMOV UR11, UR35 ;  /* 0x00000023000b7c82 */ /* 0x000fe20008000000 */
[----:B------:R-:W-:Y:S01]  /*1ae0*/  UIADD3 UR16, UPT, UPT, UR16, 0x1, URZ ;  /* 0x0000000110107890 */ /* 0x000fe2000fffe0ff */
[----:B------:R-:W-:Y:S01]  /*1af0*/  UMOV UR24, UR5 ;  /* 0x0000000500187c82 */ /* 0x000fe20008000000 */
[----:B------:R-:W-:Y:S02]  /*1b00*/  UMOV UR17, UR6 ;  /* 0x0000000600117c82 */ /* 0x000fe40008000000 */
[----:B------:R1:W-:Y:S01]  /*1b10*/  UTMALDG.3D [UR8], [UR20], desc[UR18] ;  /* 0x00001208140075b4 */ /* 0x0003e20008011000 */
[----:B------:R-:W-:-:S09]  /*1b20*/  UISETP.NE.AND UP0, UPT, UR16, UR5, UPT ;  /* 0x000000051000728c */ /* 0x000fd2000bf05270 */
[----:B------:R-:W-:Y:S05]  /*1b30*/  BRA.U UP0, `(.L_x_26) ;  /* 0xfffffffd00607547 */ /* 0x000fea000b83ffff */
.L_x_21:
[----:B-1----:R-:W-:Y:S01]  /*1b40*/  ULEA UR8, UR6, UR4, 0x3 ;  /* 0x0000000406087291 */ /* 0x002fe2000f8e18ff */
[----:B------:R-:W-:Y:S01]  /*1b50*/  SHF.L.U32 R2, R15, 0x1f, RZ ;  /* 0x0000001f0f027819 */ /* 0x000fe200000006ff */
[----:B------:R-:W-:Y:S01]  /*1b60*/  @!P1 SYNCS.ARRIVE.TRANS64.A1T0 RZ, [UR4+0x138], RZ ;  /* 0x000138ffffff99a7 */ /* 0x000fe20008100004 */
[----:B------:R-:W-:-:S06]  /*1b70*/  UISETP.GT.AND UP0, UPT, UR15, UR14, UPT ;  /* 0x0000000e0f00728c */ /* 0x000fcc000bf04270 */
[----:B--2---:R1:W2:Y:S03]  /*1b80*/  SYNCS.PHASECHK.TRANS64.TRYWAIT P0, [UR8+0x88], R2 ;  /* 0x00008802ff0075a7 */ /* 0x0042a60008001108 */
[----:B------:R-:W-:Y:S05]  /*1b90*/  BRA.U !UP0, `(.L_x_27) ;  /* 0x0000000108ac7547 */ /* 0x000fea000b800000 */
[----:B------:R-:W-:Y:S01]  /*1ba0*/  UIADD3 UR21, UPT, UPT, UR7, UR24, URZ ;  /* 0x0000001807157290 */ /* 0x000fe2000fffe0ff */
[----:B------:R-:W-:-:S11]  /*1bb0*/  UMOV UR25, UR6 ;  /* 0x0000000600197c82 */ /* 0x000fd60008000000 */
.L_x_32:
[----:B-1----:R-:W-:Y:S01]  /*1bc0*/  ULEA UR17, UR25, UR4, 0x3 ;  /* 0x0000000419117291 */ /* 0x002fe2000f8e18ff */
[----:B--2---:R-:W-:Y:S01]  /*1bd0*/  @!P5 MOV R3, 0x3000 ;  /* 0x000030000003d802 */ /* 0x004fe20000000f00 */
[----:B--2---:R-:W-:Y:S10]  /*1be0*/  @P0 BRA `(.L_x_28) ;  /* 0x00000000000c0947 */ /* 0x004ff40003800000 */
[----:B------:R-:W-:-:S04]  /*1bf0*/  SHF.L.U32 R5, R15, 0x1f, RZ ;  /* 0x0000001f0f057819 */ /* 0x000fc800000006ff */
[----:B------:R-:W2:Y:S02]  /*1c00*/  SYNCS.PHASECHK.TRANS64.TRYWAIT P0, [UR17+0x88], R5 ;  /* 0x00008805ff0075a7 */ /* 0x000ea40008001111 */
[----:B--2---:R-:W-:Y:S05]  /*1c10*/  @!P0 BRA `(.L_x_29) ;  /* 0x0000005c00948947 */ /* 0x004fea0003800000 */
.L_x_28:
[----:B------:R2:W-:Y:S01]  /*1c20*/  @!P5 SYNCS.ARRIVE.TRANS64 RZ, [UR17], R3 ;  /* 0x00000003ffffd9a7 */ /* 0x0005e20008000011 */
[----:B------:R-:W-:Y:S04]  /*1c30*/  BSSY.RECONVERGENT B0, `(.L_x_30) ;  /* 0x0000003000007945 */ /* 0x000fe80003800200 */
[----:B------:R-:W-:Y:S05]  /*1c40*/  @P4 BRA `(.L_x_31) ;  /* 0x0000000000044947 */ /* 0x000fea0003800000 */
[----:B------:R-:W-:Y:S05]  /*1c50*/  BPT.TRAP 0x1 ;  /* 0x000000040000795c */ /* 0x000fea0000300000 */
.L_x_31:
[----:B------:R-:W-:Y:S05]  /*1c60*/  BSYNC.RECONVERGENT B0 ;  /* 0x0000000000007941 */ /* 0x000fea0003800200 */
.L_x_30:
        /* <DEDUP_REMOVED lines=10> */
[----:B------:R-:W-:Y:S01]  /*1d10*/  UIADD3 UR16, UPT, UPT, UR16, 0x4400, URZ ;  /* 0x0000440010107890 */ /* 0x000fe2000fffe0ff */
[----:B-1----:R-:W-:Y:S01]  /*1d20*/  SHF.L.U32 R2, R15, 0x1f, RZ ;  /* 0x0000001f0f027819 */ /* 0x002fe200000006ff */
[----:B------:R-:W-:Y:S02]  /*1d30*/  UIADD3.X UR31, UPT, UPT, URZ, UR23, URZ, UP1, !UPT ;  /* 0x00000017ff1f7290 */ /* 0x000fe40008ffe4ff */
[----:B------:R-:W-:Y:S01]  /*1d40*/  UIADD3.X UR29, UPT, UPT, URZ, UR23, URZ, UP0, !UPT ;  /* 0x00000017ff1d7290 */ /* 0x000fe200087fe4ff */
[----:B------:R1:W1:Y:S01]  /*1d50*/  SYNCS.PHASECHK.TRANS64.TRYWAIT P0, [UR8+0x88], R2 ;  /* 0x00008802ff0075a7 */ /* 0x0002620008001108 */
[----:B------:R-:W-:Y:S01]  /*1d60*/  ULEA UR8, UR25, UR4, 0xd ;  /* 0x0000000419087291 */ /* 0x000fe2000f8e68ff */
[----:B------:R-:W-:Y:S01]  /*1d70*/  UMOV UR26, 0x0 ;  /* 0x00000000001a7882 */ /* 0x000fe20000000000 */
[----:B------:R-:W-:-:S02]  /*1d80*/  UMOV UR27, 0x10000000 ;  /* 0x10000000001b7882 */ /* 0x000fc40000000000 */
[----:B------:R-:W-:Y:S01]  /*1d90*/  UIADD3 UR8, UPT, UPT, UR8, 0x15400, URZ ;  /* 0x0001540008087890 */ /* 0x000fe2000fffe0ff */
[----:B------:R-:W-:Y:S01]  /*1da0*/  UMOV UR18, UR34 ;  /* 0x0000002200127c82 */ /* 0x000fe20008000000 */
[----:B------:R-:W-:Y:S01]  /*1db0*/  UMOV UR20, UR36 ;  /* 0x0000002400147c82 */ /* 0x000fe20008000000 */
[----:B------:R-:W-:Y:S01]  /*1dc0*/  UMOV UR12, UR36 ;  /* 0x00000024000c7c82 */ /* 0x000fe20008000000 */
[----:B------:R-:W-:Y:S01]  /*1dd0*/  UMOV UR9, UR17 ;  /* 0x0000001100097c82 */ /* 0x000fe20008000000 */
[----:B------:R-:W-:Y:S01]  /*1de0*/  UMOV UR11, UR19 ;  /* 0x00000013000b7c82 */ /* 0x000fe20008000000 */
[----:B------:R1:W-:Y:S01]  /*1df0*/  UTMALDG.3D [UR16], [UR30], desc[UR26] ;  /* 0x00001a101e0075b4 */ /* 0x0003e20008011000 */
[----:B------:R-:W-:Y:S01]  /*1e00*/  UIADD3 UR24, UPT, UPT, UR24, 0x1, URZ ;  /* 0x0000000118187890 */ /* 0x000fe2000fffe0ff */
[----:B------:R-:W-:-:S03]  /*1e10*/  UMOV UR25, UR6 ;  /* 0x0000000600197c82 */ /* 0x000fc60008000000 */
[----:B------:R-:W-:Y:S01]  /*1e20*/  UISETP.NE.AND UP0, UPT, UR24, UR21, UPT ;  /* 0x000000151800728c */ /* 0x000fe2000bf05270 */
[----:B------:R1:W-:Y:S08]  /*1e30*/  UTMALDG.3D [UR8], [UR28], desc[UR26] ;  /* 0x00001a081c0075b4 */ /* 0x0003f00008011000 */
[----:B------:R-:W-:Y:S05]  /*1e40*/  BRA.U UP0, `(.L_x_32) ;  /* 0xfffffffd005c7547 */ /* 0x000fea000b83ffff */
.L_x_27:
[----:B-1----:R-:W-:Y:S01]  /*1e50*/  LEA R2, R14, UR4, 0x3 ;  /* 0x000000040e027c11 */ /* 0x002fe2000f8e18ff */
[----:B------:R-:W-:Y:S01]  /*1e60*/  NOP ;  /* 0x0000000000007918 */ /* 0x000fe20000000000 */
[----:B--2---:R-:W-:Y:S02]  /*1e70*/  SHF.L.U32 R3, R12, 0x1f, RZ ;  /* 0x0000001f0c037819 */ /* 0x004fe400000006ff */
[----:B------:R-:W-:Y:S02]  /*1e80*/  LEA R4, R14, UR4, 0x4 ;  /* 0x000000040e047c11 */ /* 0x000fe4000f8e20ff */
[----:B------:R-:W1:Y:S02]  /*1e90*/  SYNCS.PHASECHK.TRANS64.TRYWAIT P0, [R2+URZ+0x140], R3 ;  /* 0x00014003020075a7 */ /* 0x000e6400080011ff */
[----:B-1----:R-:W-:Y:S05]  /*1ea0*/  @!P0 BRA `(.L_x_33) ;  /* 0x0000005c00088947 */ /* 0x002fea0003800000 */
.L_x_122:
[----:B------:R-:W2:Y:S01]  /*1eb0*/  LDS.128 R4, [R4+0x1d0] ;  /* 0x0001d00004047984 */ /* 0x000ea20000000c00 */
[----:B---3--:R-:W-:Y:S01]  /*1ec0*/  ISETP.GE.AND P0, PT, R40, 0x1, PT ;  /* 0x000000012800780c */ /* 0x008fe20003f06270 */
[----:B-1----:R-:W-:Y:S01]  /*1ed0*/  VIADD R2, R2, 0x150 ;  /* 0x0000015002027836 */ /* 0x002fe20000000000 */
[----:B------:R-:W-:Y:S01]  /*1ee0*/  @!PT LDS RZ, [RZ] ;  /* 0x00000000fffff984 */ /* 0x000fe20000000800 */
[----:B------:R-:W-:Y:S01]  /*1ef0*/  @!PT LDS RZ, [RZ] ;  /* 0x00000000fffff984 */ /* 0x000fe20000000800 */
[----:B------:R-:W-:Y:S01]  /*1f00*/  @!PT LDS RZ, [RZ] ;  /* 0x00000000fffff984 */ /* 0x000fe20000000800 */
[----:B------:R-:W-:Y:S01]  /*1f10*/  @!PT LDS RZ, [RZ] ;  /* 0x00000000fffff984 */ /* 0x000fe20000000800 */
[----:B------:R1:W-:Y:S06]  /*1f20*/  MEMBAR.ALL.CTA ;  /* 0x0000000000007992 */ /* 0x0003ec0000008000 */
[----:B-1----:R-:W1:Y:S01]  /*1f30*/  FENCE.VIEW.ASYNC.S ;  /* 0x00000000000073c6 */ /* 0x002e620000000000 */
[----:B------:R-:W-:-:S04]  /*1f40*/  PRMT R2, RZ, 0x654, R2 ;  /* 0x00000654ff027816 */ /* 0x000fc80000000002 */
[----:B-1----:R1:W-:Y:S01]  /*1f50*/  SYNCS.ARRIVE.TRANS64.RED.A1T0 RZ, [R2+URZ], RZ ;  /* 0x000000ff02ff79a7 */ /* 0x0023e200081004ff */
[----:B--2---:R-:W-:-:S13]  /*1f60*/  LOP3.LUT P2, RZ, R6, 0x1, RZ, 0xc0, !PT ;  /* 0x0000000106ff7812 */ /* 0x004fda000784c0ff */
[----:B------:R-:W-:Y:S01]  /*1f70*/  @P2 SHF.R.U32.HI R3, RZ, 0x10, R5 ;  /* 0x00000010ff032819 */ /* 0x000fe20000011605 */
[----:B------:R-:W-:Y:S01]  /*1f80*/  VOTEU.ANY UP0, P2 ;  /* 0x0000000000ff7886 */ /* 0x000fe20001000100 */
[----:B------:R-:W-:Y:S02]  /*1f90*/  @P2 MOV R13, R4 ;  /* 0x00000004000d2202 */ /* 0x000fe40000000f00 */
[----:B------:R-:W-:Y:S02]  /*1fa0*/  @P2 R2UR.BROADCAST UR8, R3 ;  /* 0x00000000030822ca */ /* 0x000fe400008e0000 */
[----:B------:R-:W-:-:S11]  /*1fb0*/  @P2 LOP3.LUT R11, R5, 0xffff, RZ, 0xc0, !PT ;  /* 0x0000ffff050b2812 */ /* 0x000fd600078ec0ff */
[----:B------:R-:W-:Y:S01]  /*1fc0*/  @UP0 UMOV UR36, UR8 ;  /* 0x0000000800240c82 */ /* 0x000fe20008000000 */
[----:B-1----:R-:W-:Y:S05]  /*1fd0*/  @!P0 BRA `(.L_x_34) ;  /* 0x0000000000b88947 */ /* 0x002fea0003800000 */
[----:B------:R-:W4:Y:S01]  /*1fe0*/  LDC.64 R4, c[0x0][0xb18] ;  /* 0x0002c600ff047b82 */ /* 0x000f220000000a00 */
[----:B------:R-:W-:-:S07]  /*1ff0*/  ISETP.NE.AND P3, PT, R40, 0x1, PT ;  /* 0x000000012800780c */ /* 0x000fce0003f65270 */
[----:B------:R-:W1:Y:S08]  /*2000*/  LDC.64 R6, c[0x0][0xb10] ;  /* 0x0002c400ff067b82 */ /* 0x000e700000000a00 */
[----:B------:R-:W2:Y:S08]  /*2010*/  LDC R16, c[0x0][0xb20] ;  /* 0x0002c800ff107b82 */ /* 0x000eb00000000800 */
[----:B------:R-:W3:Y:S01]  /*2020*/  LDC R18, c[0x0][0xb0c] ;  /* 0x0002c300ff127b82 */ /* 0x000ee20000000800 */
[----:B----4-:R-:W-:Y:S01]  /*2030*/  IMAD.HI.U32 R17, R0, R5, RZ ;  /* 0x0000000500117227 */ /* 0x010fe200078e00ff */
[----:B------:R-:W-:-:S03]  /*2040*/  ISETP.NE.AND P0, PT, R4, 0x1, PT ;  /* 0x000000010400780c */ /* 0x000fc60003f05270 */
[----:B------:R-:W-:-:S03]  /*2050*/  IMAD.HI.U32 R5, R11, R5, RZ ;  /* 0x000000050b057227 */ /* 0x000fc600078e00ff */
[----:B------:R-:W4:Y:S01]  /*2060*/  LDC.64 R2, c[0x0][0xb28] ;  /* 0x0002ca00ff027b82 */ /* 0x000f220000000a00 */
[----:B-1----:R-:W-:-:S04]  /*2070*/  IMAD.HI.U32 R20, R9, R6, RZ ;  /* 0x0000000609147227 */ /* 0x002fc800078e00ff */
[----:B------:R-:W-:Y:S01]  /*2080*/  IMAD.HI.U32 R22, R13, R6, RZ ;  /* 0x000000060d167227 */ /* 0x000fe200078e00ff */
[----:B------:R-:W-:Y:S02]  /*2090*/  SHF.R.U32.HI R20, RZ, R7, R20 ;  /* 0x00000007ff147219 */ /* 0x000fe40000011614 */
[-C--:B--2---:R-:W-:Y:S02]  /*20a0*/  SHF.R.U32.HI R17, RZ, R16.reuse, R17 ;  /* 0x00000010ff117219 */ /* 0x084fe40000011611 */
[----:B------:R-:W-:Y:S02]  /*20b0*/  SHF.R.U32.HI R16, RZ, R16, R5 ;  /* 0x00000010ff107219 */ /* 0x000fe40000011605 */
[----:B------:R-:W-:Y:S02]  /*20c0*/  SEL R17, R0, R17, !P0 ;  /* 0x0000001100117207 */ /* 0x000fe40004000000 */
[----:B------:R-:W-:Y:S02]  /*20d0*/  SHF.R.U32.HI R22, RZ, R7, R22 ;  /* 0x00000007ff167219 */ /* 0x000fe40000011616 */
[----:B---3--:R-:W-:-:S02]  /*20e0*/  ISETP.NE.AND P1, PT, R18, 0x1, PT ;  /* 0x000000011200780c */ /* 0x008fc40003f25270 */
[----:B------:R-:W-:Y:S02]  /*20f0*/  SEL R5, R11, R16, !P0 ;  /* 0x000000100b057207 */ /* 0x000fe40004000000 */
[----:B------:R-:W-:Y:S02]  /*2100*/  SEL R19, R9, R20, !P1 ;  /* 0x0000001409137207 */ /* 0x000fe40004800000 */
[----:B------:R-:W-:Y:S01]  /*2110*/  SEL R7, R13, R22, !P1 ;  /* 0x000000160d077207 */ /* 0x000fe20004800000 */
[----:B----4-:R-:W-:-:S04]  /*2120*/  IMAD.HI.U32 R20, R17, R2, RZ ;  /* 0x0000000211147227 */ /* 0x010fc800078e00ff */
[----:B------:R-:W-:Y:S01]  /*2130*/  IMAD.HI.U32 R6, R19, R2, RZ ;  /* 0x0000000213067227 */ /* 0x000fe200078e00ff */
[----:B------:R-:W-:-:S04]  /*2140*/  @P3 SHF.R.U32.HI R17, RZ, R3, R20 ;  /* 0x00000003ff113219 */ /* 0x000fc80000011614 */
        /* <DEDUP_REMOVED lines=8> */
[----:B------:R-:W-:-:S04]  /*21d0*/  @!P0 IMAD.HI.U32 R16, R7, R2, RZ ;  /* 0x0000000207108227 */ /* 0x000fc800078e00ff */
[----:B------:R-:W-:Y:S01]  /*21e0*/  IMAD.MOV R2, RZ, RZ, -R6 ;  /* 0x000000ffff027224 */ /* 0x000fe200078e0a06 */
[----:B------:R-:W-:-:S03]  /*21f0*/  @!P0 SHF.R.U32.HI R16, RZ, R3, R16 ;  /* 0x00000003ff108219 */ /* 0x000fc60000011610 */
[----:B------:R-:W-:Y:S01]  /*2200*/  IMAD R2, R40, R2, R5 ;  /* 0x0000000228027224 */ /* 0x000fe200078e0205 */
[----:B------:R-:W-:Y:S02]  /*2210*/  @!P0 SEL R3, R7, R16, !P3 ;  /* 0x0000001007038207 */ /* 0x000fe40005800000 */
[----:B------:R-:W-:-:S03]  /*2220*/  IADD3 R16, PT, PT, -R5, RZ, RZ ;  /* 0x000000ff05107210 */ /* 0x000fc60007ffe1ff */
[--C-:B------:R-:W-:Y:S02]  /*2230*/  @!P0 IMAD.IADD R6, R6, 0x1, -R3.reuse ;  /* 0x0000000106068824 */ /* 0x100fe400078e0a03 */
[----:B------:R-:W-:Y:S01]  /*2240*/  @!P0 IMAD R3, R2, R19, R3 ;  /* 0x0000001302038224 */ /* 0x000fe200078e0203 */
[----:B------:R-:W-:Y:S01]  /*2250*/  IADD3 R2, PT, PT, -R7, RZ, RZ ;  /* 0x000000ff07027210 */ /* 0x000fe20007ffe1ff */
[----:B------:R-:W-:Y:S02]  /*2260*/  @!P0 IMAD R5, R40, R6, R7 ;  /* 0x0000000628058224 */ /* 0x000fe400078e0207 */
[----:B------:R-:W-:Y:S02]  /*2270*/  IMAD R11, R4, R16, R11 ;  /* 0x00000010040b7224 */ /* 0x000fe400078e020b */
[----:B------:R-:W-:Y:S02]  /*2280*/  @!P0 IMAD.MOV.U32 R7, RZ, RZ, R3 ;  /* 0x000000ffff078224 */ /* 0x000fe400078e0003 */
[----:B------:R-:W-:-:S02]  /*2290*/  IMAD R2, R18, R2, R13 ;  /* 0x0000000212027224 */ /* 0x000fc400078e020d */
[----:B------:R-:W-:Y:S02]  /*22a0*/  IMAD R11, R5, R4, R11 ;  /* 0x00000004050b7224 */ /* 0x000fe400078e020b */
[----:B------:R-:W-:Y:S02]  /*22b0*/  IMAD R13, R7, R18, R2 ;  /* 0x00000012070d7224 */ /* 0x000fe400078e0202 */
.L_x_34:
[----:B------:R-:W1:Y:S02]  /*22c0*/  LDCU UR8, c[0x0][0xb30] ;  /* 0x00016600ff0877ac */ /* 0x000e640008000800 */
[----:B-1----:R-:W-:-:S09]  /*22d0*/  UISETP.NE.AND UP0, UPT, UR8, 0x1, UPT ;  /* 0x000000010800788c */ /* 0x002fd2000bf05270 */
[----:B------:R-:W-:Y:S05]  /*22e0*/  BRA.U UP0, `(.L_x_35) ;  /* 0x0000000100407547 */ /* 0x000fea000b800000 */
[----:B------:R-:W1:Y:S08]  /*22f0*/  LDC.64 R4, c[0x0][0xb10] ;  /* 0x0002c400ff047b82 */ /* 0x000e700000000a00 */
[----:B------:R-:W2:Y:S08]  /*2300*/  LDC.64 R2, c[0x0][0xb18] ;  /* 0x0002c600ff027b82 */ /* 0x000eb00000000a00 */
[----:B------:R-:W3:Y:S08]  /*2310*/  LDC R6, c[0x0][0xb20] ;  /* 0x0002c800ff067b82 */ /* 0x000ef00000000800 */
[----:B------:R-:W4:Y:S01]  /*2320*/  LDC R16, c[0x0][0xb0c] ;  /* 0x0002c300ff107b82 */ /* 0x000f220000000800 */
[----:B-1----:R-:W-:-:S05]  /*2330*/  IMAD.HI.U32 R4, R13, R4, RZ ;  /* 0x000000040d047227 */ /* 0x002fca00078e00ff */
[----:B------:R-:W-:Y:S01]  /*2340*/  SHF.R.U32.HI R4, RZ, R5, R4 ;  /* 0x00000005ff047219 */ /* 0x000fe20000011604 */
[----:B--2---:R-:W-:Y:S01]  /*2350*/  IMAD.HI.U32 R3, R11, R3, RZ ;  /* 0x000000030b037227 */ /* 0x004fe200078e00ff */
[----:B------:R-:W-:-:S04]  /*2360*/  ISETP.NE.AND P0, PT, R2, 0x1, PT ;  /* 0x000000010200780c */ /* 0x000fc80003f05270 */
[----:B---3--:R-:W-:-:S04]  /*2370*/  SHF.R.U32.HI R6, RZ, R6, R3 ;  /* 0x00000006ff067219 */ /* 0x008fc80000011603 */
[----:B------:R-:W-:Y:S02]  /*2380*/  SEL R3, R11, R6, !P0 ;  /* 0x000000060b037207 */ /* 0x000fe40004000000 */
[----:B----4-:R-:W-:-:S04]  /*2390*/  ISETP.NE.AND P1, PT, R16, 0x1, PT ;  /* 0x000000011000780c */ /* 0x010fc80003f25270 */
[----:B------:R-:W-:-:S05]  /*23a0*/  SEL R4, R13, R4, !P1 ;  /* 0x000000040d047207 */ /* 0x000fca0004800000 */
[----:B------:R-:W-:Y:S02]  /*23b0*/  IMAD.IADD R5, R3, 0x1, -R4 ;  /* 0x0000000103057824 */ /* 0x000fe400078e0a04 */
[----:B------:R-:W-:Y:S02]  /*23c0*/  IMAD.IADD R3, R4, 0x1, -R3 ;  /* 0x0000000104037824 */ /* 0x000fe400078e0a03 */
[----:B------:R-:W-:Y:S02]  /*23d0*/  IMAD R13, R5, R16, R13 ;  /* 0x00000010050d7224 */ /* 0x000fe400078e020d */
[----:B------:R-:W-:-:S07]  /*23e0*/  IMAD R11, R3, R2, R11 ;  /* 0x00000002030b7224 */ /* 0x000fce00078e020b */
.L_x_35:
[----:B------:R-:W-:Y:S01]  /*23f0*/  VIADD R14, R14, 0x1 ;  /* 0x000000010e0e7836 */ /* 0x000fe20000000000 */
[----:B------:R-:W-:Y:S01]  /*2400*/  PLOP3.LUT P1, PT, PT, PT, PT, 0x80, 0x8 ;  /* 0x000000000008781c */ /* 0x000fe20003f2f070 */
[----:B------:R-:W-:Y:S02]  /*2410*/  IMAD.IADD R21, R13, 0x1, R96 ;  /* 0x000000010d157824 */ /* 0x000fe400078e0260 */
[----:B------:R-:W-:Y:S01]  /*2420*/  IMAD.IADD R20, R11, 0x1, R94 ;  /* 0x000000010b147824 */ /* 0x000fe200078e025e */
[----:B------:R-:W-:-:S04]  /*2430*/  ISETP.NE.AND P0, PT, R14, 0x2, PT ;  /* 0x000000020e00780c */ /* 0x000fc80003f05270 */
[----:B------:R-:W-:Y:S02]  /*2440*/  SEL R3, RZ, 0x1, P0 ;  /* 0x00000001ff037807 */ /* 0x000fe40000000000 */
[----:B------:R-:W-:Y:S02]  /*2450*/  SEL R14, R14, RZ, P0 ;  /* 0x000000ff0e0e7207 */ /* 0x000fe40000000000 */
[----:B------:R-:W-:Y:S01]  /*2460*/  LOP3.LUT R12, R12, R3, RZ, 0x3c, !PT ;  /* 0x000000030c0c7212 */ /* 0x000fe200078e3cff */
[----:B------:R-:W-:Y:S06]  /*2470*/  @P2 BRA `(.L_x_36) ;  /* 0xfffffff000982947 */ /* 0x000fec000383ffff */
[----:B------:R-:W-:Y:S01]  /*2480*/  UIADD3 UR4, UPT, UPT, UR4, 0x88, URZ ;  /* 0x0000008804047890 */ /* 0x000fe2000fffe0ff */
[----:B------:R-:W-:-:S03]  /*2490*/  SHF.L.U32 R3, R15, 0x1f, RZ ;  /* 0x0000001f0f037819 */ /* 0x000fc600000006ff */
[----:B------:R-:W-:-:S09]  /*24a0*/  ULEA UR5, UR6, UR4, 0x3 ;  /* 0x0000000406057291 */ /* 0x000fd2000f8e18ff */
[----:B------:R-:W1:Y:S02]  /*24b0*/  SYNCS.PHASECHK.TRANS64.TRYWAIT P0, [UR5], R3 ;  /* 0x00000003ff0075a7 */ /* 0x000e640008001105 */
[----:B-1----:R-:W-:Y:S05]  /*24c0*/  @!P0 BRA `(.L_x_37) ;  /* 0x0000005400948947 */ /* 0x002fea0003800000 */
.L_x_124:
[----:B------:R-:W-:-:S04]  /*24d0*/  UIADD3 UR6, UPT, UPT, UR6, 0x1, URZ ;  /* 0x0000000106067890 */ /* 0x000fc8000fffe0ff */
[----:B------:R-:W-:-:S04]  /*24e0*/  UISETP.NE.AND UP0, UPT, UR6, 0x11, UPT ;  /* 0x000000110600788c */ /* 0x000fc8000bf05270 */
[----:B------:R-:W-:Y:S02]  /*24f0*/  USEL UR7, URZ, 0x1, UP0 ;  /* 0x00000001ff077887 */ /* 0x000fe40008000000 */
[----:B------:R-:W-:-:S04]  /*2500*/  USEL UR6, UR6, URZ, UP0 ;  /* 0x000000ff06067287 */ /* 0x000fc80008000000 */
[----:B------:R-:W-:Y:S01]  /*2510*/  ULEA UR5, UR6, UR4, 0x3 ;  /* 0x0000000406057291 */ /* 0x000fe2000f8e18ff */
[----:B------:R-:W-:-:S04]  /*2520*/  LOP3.LUT R2, R15, UR7, RZ, 0x3c, !PT ;  /* 0x000000070f027c12 */ /* 0x000fc8000f8e3cff */
[----:B-1----:R-:W-:-:S04]  /*2530*/  SHF.L.U32 R3, R2, 0x1f, RZ ;  /* 0x0000001f02037819 */ /* 0x002fc800000006ff */
[----:B------:R-:W1:Y:S02]  /*2540*/  SYNCS.PHASECHK.TRANS64.TRYWAIT P0, [UR5], R3 ;  /* 0x00000003ff0075a7 */ /* 0x000e640008001105 */
[----:B-1----:R-:W-:Y:S05]  /*2550*/  @!P0 BRA `(.L_x_38) ;  /* 0x0000005400888947 */ /* 0x002fea0003800000 */
.L_x_126:
        /* <DEDUP_REMOVED lines=9> */
.L_x_128:
        /* <DEDUP_REMOVED lines=9> */
.L_x_130:
        /* <DEDUP_REMOVED lines=9> */
.L_x_132:
        /* <DEDUP_REMOVED lines=9> */
.L_x_134:
        /* <DEDUP_REMOVED lines=9> */
.L_x_136:
        /* <DEDUP_REMOVED lines=9> */
.L_x_138:
        /* <DEDUP_REMOVED lines=9> */
.L_x_140:
        /* <DEDUP_REMOVED lines=9> */
.L_x_142:
        /* <DEDUP_REMOVED lines=9> */
.L_x_144:
        /* <DEDUP_REMOVED lines=9> */
.L_x_146:
        /* <DEDUP_REMOVED lines=9> */
.L_x_148:
        /* <DEDUP_REMOVED lines=9> */
.L_x_150:
        /* <DEDUP_REMOVED lines=9> */
.L_x_152:
        /* <DEDUP_REMOVED lines=9> */
.L_x_154:
[----:B------:R-:W-:-:S04]  /*2d40*/  UIADD3 UR6, UPT, UPT, UR6, 0x1, URZ ;  /* 0x0000000106067890 */ /* 0x000fc8000fffe0ff */
[----:B------:R-:W-:-:S04]  /*2d50*/  UISETP.NE.AND UP0, UPT, UR6, 0x11, UPT ;  /* 0x000000110600788c */ /* 0x000fc8000bf05270 */
[----:B------:R-:W-:Y:S02]  /*2d60*/  USEL UR5, URZ, 0x1, UP0 ;  /* 0x00000001ff057887 */ /* 0x000fe40008000000 */
[----:B------:R-:W-:-:S04]  /*2d70*/  USEL UR6, UR6, URZ, UP0 ;  /* 0x000000ff06067287 */ /* 0x000fc80008000000 */
[----:B------:R-:W-:Y:S01]  /*2d80*/  ULEA UR6, UR6, UR4, 0x3 ;  /* 0x0000000406067291 */ /* 0x000fe2000f8e18ff */
[----:B-1----:R-:W-:-:S04]  /*2d90*/  LOP3.LUT R3, R2, UR5, RZ, 0x3c, !PT ;  /* 0x0000000502037c12 */ /* 0x002fc8000f8e3cff */
[----:B------:R-:W-:Y:S01]  /*2da0*/  SHF.L.U32 R3, R3, 0x1f, RZ ;  /* 0x0000001f03037819 */ /* 0x000fe200000006ff */
[----:B----4-:R-:W-:-:S07]  /*2db0*/  IMAD.U32 R0, RZ, RZ, UR6 ;  /* 0x00000006ff007e24 */ /* 0x010fce000f8e00ff */
.L_x_53:
[----:B-1----:R1:W2:Y:S02]  /*2dc0*/  SYNCS.PHASECHK.TRANS64.TRYWAIT P0, [R0+URZ], R3 ;  /* 0x00000003000075a7 */ /* 0x0022a400080011ff */
[----:B--2---:R-:W-:Y:S05]  /*2dd0*/  @!P0 NANOSLEEP.SYNCS 0x989680 ;  /* 0x009896800000895d */ /* 0x004fea0003900000 */
[----:B------:R-:W2:Y:S02]  /*2de0*/  @!P0 SYNCS.PHASECHK.TRANS64 P0, [R0+URZ], R3 ;  /* 0x00000003000085a7 */ /* 0x000ea400080010ff */
[----:B--2---:R-:W-:Y:S05]  /*2df0*/  @P0 EXIT ;  /* 0x000000000000094d */ /* 0x004fea0003800000 */
[----:B------:R-:W-:Y:S05]  /*2e00*/  BRA `(.L_x_53) ;  /* 0xfffffffc00ec7947 */ /* 0x000fea000383ffff */
.L_x_18:
[----:B------:R-:W-:-:S04]  /*2e10*/  UISETP.NE.AND UP1, UPT, UR37, URZ, UPT ;  /* 0x000000ff2500728c */ /* 0x000fc8000bf25270 */
[----:B------:R-:W-:-:S09]  /*2e20*/  UISETP.NE.OR UP1, UPT, UR8, 0x1, UP1 ;  /* 0x000000010800788c */ /* 0x000fd20008f25670 */
[----:B------:R-:W-:Y:S05]  /*2e30*/  BRA.U UP1, `(.L_x_54) ;  /* 0x0000000501487547 */ /* 0x000fea000b800000 */
[----:B------:R-:W-:Y:S01]  /*2e40*/  ISETP.NE.AND P2, PT, R2, RZ, PT ;  /* 0x000000ff0200720c */ /* 0x000fe20003f45270 */
[----:B------:R-:W-:Y:S01]  /*2e50*/  IMAD.MOV.U32 R12, RZ, RZ, 0x1 ;  /* 0x00000001ff0c7424 */ /* 0x000fe200078e00ff */
[----:B------:R-:W-:Y:S02]  /*2e60*/  CS2R R10, SRZ ;  /* 0x00000000000a7805 */ /* 0x000fe4000001ff00 */
[----:B------:R-:W-:Y:S01]  /*2e70*/  CS2R R8, SRZ ;  /* 0x0000000000087805 */ /* 0x000fe2000001ff00 */
[----:B------:R-:W-:Y:S01]  /*2e80*/  UMOV UR4, 0x400 ;  /* 0x0000040000047882 */ /* 0x000fe20000000000 */
[----:B------:R-:W-:Y:S01]  /*2e90*/  UMOV UR6, URZ ;  /* 0x000000ff00067c82 */ /* 0x000fe20008000000 */
[----:B------:R-:W-:-:S12]  /*2ea0*/  ULEA UR37, UR37, UR4, 0x18 ;  /* 0x0000000425257291 */ /* 0x000fd8000f8ec0ff */
.L_x_58:
[----:B------:R-:W-:Y:S02]  /*2eb0*/  LEA R0, R8, UR37, 0x3 ;  /* 0x0000002508007c11 */ /* 0x000fe4000f8e18ff */
[----:B------:R-:W-:-:S03]  /*2ec0*/  SHF.L.U32 R5, R9, 0x1f, RZ ;  /* 0x0000001f09057819 */ /* 0x000fc600000006ff */
[----:B------:R-:W-:Y:S01]  /*2ed0*/  VIADD R4, R0, 0x1b0 ;  /* 0x000001b000047836 */ /* 0x000fe20000000000 */
[----:B------:R-:W1:Y:S02]  /*2ee0*/  SYNCS.PHASECHK.TRANS64.TRYWAIT P0, [R0+URZ+0x1a0], R5 ;  /* 0x0001a005000075a7 */ /* 0x000e6400080011ff */
[----:B-1----:R-:W-:Y:S05]  /*2ef0*/  @!P0 BRA `(.L_x_55) ;  /* 0x0000005000888947 */ /* 0x002fea0003800000 */
.L_x_155:
[----:B------:R-:W-:Y:S01]  /*2f00*/  ULEA UR5, UR6, UR37, 0x3 ;  /* 0x0000002506057291 */ /* 0x000fe2000f8e18ff */
[----:B------:R-:W-:Y:S02]  /*2f10*/  PRMT R4, RZ, 0x654, R4 ;  /* 0x00000654ff047816 */ /* 0x000fe40000000004 */
[----:B-1----:R-:W-:Y:S01]  /*2f20*/  SHF.L.U32 R5, R12, 0x1f, RZ ;  /* 0x0000001f0c057819 */ /* 0x002fe200000006ff */
[----:B------:R-:W-:Y:S01]  /*2f30*/  UIADD3 UR4, UPT, UPT, UR5, 0x140, URZ ;  /* 0x0000014005047890 */ /* 0x000fe2000fffe0ff */
[----:B------:R1:W-:Y:S05]  /*2f40*/  SYNCS.ARRIVE.TRANS64.RED.A1T0 RZ, [R4+URZ], RZ ;  /* 0x000000ff04ff79a7 */ /* 0x0003ea00081004ff */
[----:B------:R-:W-:Y:S01]  /*2f50*/  IMAD.U32 R7, RZ, RZ, UR4 ;  /* 0x00000004ff077e24 */ /* 0x000fe2000f8e00ff */
[----:B------:R-:W2:Y:S04]  /*2f60*/  SYNCS.PHASECHK.TRANS64.TRYWAIT P0, [UR5+0x150], R5 ;  /* 0x00015005ff0075a7 */ /* 0x000ea80008001105 */
[----:B------:R-:W-:Y:S01]  /*2f70*/  PRMT R6, R2, 0x654, R7 ;  /* 0x0000065402067816 */ /* 0x000fe20000000007 */
[----:B-1----:R-:W-:Y:S01]  /*2f80*/  @!P2 IMAD.MOV.U32 R4, RZ, RZ, 0x10 ;  /* 0x00000010ff04a424 */ /* 0x002fe200078e00ff */
[----:B--2---:R-:W-:Y:S06]  /*2f90*/  @!P0 BRA `(.L_x_56) ;  /* 0x0000005000748947 */ /* 0x004fec0003800000 */
.L_x_157:
[----:B------:R-:W-:Y:S01]  /*2fa0*/  ULEA UR4, UR6, UR37, 0x4 ;  /* 0x0000002506047291 */ /* 0x000fe2000f8e20ff */
[----:B------:R-:W-:Y:S01]  /*2fb0*/  SEL R3, R6, R3, !P2 ;  /* 0x0000000306037207 */ /* 0x000fe20005000000 */
[----:B------:R-:W-:Y:S01]  /*2fc0*/  UIADD3 UR5, UPT, UPT, UR5, 0x140, URZ ;  /* 0x0000014005057890 */ /* 0x000fe2000fffe0ff */
[----:B-1----:R-:W-:Y:S01]  /*2fd0*/  LEA R0, R11, UR37, 0x3 ;  /* 0x000000250b007c11 */ /* 0x002fe2000f8e18ff */
[----:B------:R-:W-:Y:S01]  /*2fe0*/  UIADD3 UR4, UPT, UPT, UR4, 0x1d0, URZ ;  /* 0x000001d004047890 */ /* 0x000fe2000fffe0ff */
[----:B------:R-:W-:Y:S01]  /*2ff0*/  SHF.L.U32 R5, R10, 0x1f, RZ ;  /* 0x0000001f0a057819 */ /* 0x000fe200000006ff */
[----:B------:R1:W-:Y:S01]  /*3000*/  @!P2 SYNCS.ARRIVE.TRANS64.RED RZ, [R3+URZ], R4 ;  /* 0x0000000403ffa9a7 */ /* 0x0003e200080004ff */
[----:B------:R-:W-:Y:S01]  /*3010*/  UIADD3 UR6, UPT, UPT, UR6, 0x1, URZ ;  /* 0x0000000106067890 */ /* 0x000fe2000fffe0ff */
[----:B------:R-:W-:-:S03]  /*3020*/  VIADD R8, R8, 0x1 ;  /* 0x0000000108087836 */ /* 0x000fc60000000000 */
[----:B------:R-:W-:Y:S02]  /*3030*/  UISETP.NE.AND UP0, UPT, UR6, 0x2, UPT ;  /* 0x000000020600788c */ /* 0x000fe4000bf05270 */
[----:B------:R-:W-:Y:S06]  /*3040*/  UGETNEXTWORKID.BROADCAST [UR4], [UR5] ;  /* 0x00000000040073ca */ /* 0x000fec0008000100 */
[----:B------:R-:W-:Y:S01]  /*3050*/  USEL UR4, URZ, 0x1, UP0 ;  /* 0x00000001ff047887 */ /* 0x000fe20008000000 */
[----:B------:R-:W-:Y:S01]  /*3060*/  ISETP.NE.AND P0, PT, R8, 0x2, PT ;  /* 0x000000020800780c */ /* 0x000fe20003f05270 */
[----:B------:R-:W-:Y:S01]  /*3070*/  USEL UR6, UR6, URZ, UP0 ;  /* 0x000000ff06067287 */ /* 0x000fe20008000000 */
[----:B------:R-:W2:Y:S03]  /*3080*/  SYNCS.PHASECHK.TRANS64.TRYWAIT P1, [R0+URZ+0x140], R5 ;  /* 0x00014005000075a7 */ /* 0x000ea600080211ff */
[----:B------:R-:W-:Y:S01]  /*3090*/  LOP3.LUT R12, R12, UR4, RZ, 0x3c, !PT ;  /* 0x000000040c0c7c12 */ /* 0x000fe2000f8e3cff */
[----:B-12---:R-:W-:Y:S07]  /*30a0*/  @!P1 BRA `(.L_x_57) ;  /* 0x0000005000489947 */ /* 0x006fee0003800000 */
.L_x_158:
[C---:B------:R-:W-:Y:S01]  /*30b0*/  LEA R4, R11.reuse, UR37, 0x4 ;  /* 0x000000250b047c11 */ /* 0x040fe2000f8e20ff */
[----:B-1----:R-:W-:Y:S01]  /*30c0*/  VIADD R0, R0, 0x150 ;  /* 0x0000015000007836 */ /* 0x002fe20000000000 */
[----:B------:R-:W-:Y:S01]  /*30d0*/  SEL R8, R8, RZ, P0 ;  /* 0x000000ff08087207 */ /* 0x000fe20000000000 */
[----:B------:R-:W-:-:S03]  /*30e0*/  VIADD R11, R11, 0x1 ;  /* 0x000000010b0b7836 */ /* 0x000fc60000000000 */
[----:B------:R-:W1:Y:S01]  /*30f0*/  LDS.128 R4, [R4+0x1d0] ;  /* 0x0001d00004047984 */ /* 0x000e620000000c00 */
[----:B------:R-:W-:Y:S02]  /*3100*/  PRMT R0, RZ, 0x654, R0 ;  /* 0x00000654ff007816 */ /* 0x000fe40000000000 */
[C---:B------:R-:W-:Y:S01]  /*3110*/  ISETP.NE.AND P1, PT, R11.reuse, 0x2, PT ;  /* 0x000000020b00780c */ /* 0x040fe20003f25270 */
[----:B------:R-:W-:Y:S01]  /*3120*/  @!PT LDS RZ, [RZ] ;  /* 0x00000000fffff984 */ /* 0x000fe20000000800 */
[----:B------:R-:W-:Y:S01]  /*3130*/  @!PT LDS RZ, [RZ] ;  /* 0x00000000fffff984 */ /* 0x000fe20000000800 */
[----:B------:R-:W-:Y:S01]  /*3140*/  @!PT LDS RZ, [RZ] ;  /* 0x00000000fffff984 */ /* 0x000fe20000000800 */
[----:B------:R-:W-:Y:S01]  /*3150*/  @!PT LDS RZ, [RZ] ;  /* 0x00000000fffff984 */ /* 0x000fe20000000800 */
[----:B------:R2:W-:Y:S06]  /*3160*/  MEMBAR.ALL.CTA ;  /* 0x0000000000007992 */ /* 0x0005ec0000008000 */
[----:B--2---:R-:W2:Y:S01]  /*3170*/  FENCE.VIEW.ASYNC.S ;  /* 0x00000000000073c6 */ /* 0x004ea20000000000 */
[----:B------:R-:W-:Y:S01]  /*3180*/  SEL R11, R11, RZ, P1 ;  /* 0x000000ff0b0b7207 */ /* 0x000fe20000800000 */
[----:B--2---:R2:W-:Y:S01]  /*3190*/  SYNCS.ARRIVE.TRANS64.RED.A1T0 RZ, [R0+URZ], RZ ;  /* 0x000000ff00ff79a7 */ /* 0x0045e200081004ff */
[----:B-1----:R-:W-:-:S02]  /*31a0*/  LOP3.LUT P3, RZ, R6, 0x1, RZ, 0xc0, !PT ;  /* 0x0000000106ff7812 */ /* 0x002fc4000786c0ff */
[----:B------:R-:W-:-:S04]  /*31b0*/  SEL R5, RZ, 0x1, P1 ;  /* 0x00000001ff057807 */ /* 0x000fc80000800000 */
[----:B------:R-:W-:Y:S02]  /*31c0*/  LOP3.LUT R10, R10, R5, RZ, 0x3c, !PT ;  /* 0x000000050a0a7212 */ /* 0x000fe400078e3cff */
[----:B--2---:R-:W-:-:S04]  /*31d0*/  SEL R0, RZ, 0x1, P0 ;  /* 0x00000001ff007807 */ /* 0x004fc80000000000 */
[----:B------:R-:W-:Y:S01]  /*31e0*/  LOP3.LUT R9, R9, R0, RZ, 0x3c, !PT ;  /* 0x0000000009097212 */ /* 0x000fe200078e3cff */
[----:B------:R-:W-:Y:S06]  /*31f0*/  @P3 BRA `(.L_x_58) ;  /* 0xfffffffc002c3947 */ /* 0x000fec000383ffff */
[----:B------:R-:W-:Y:S01]  /*3200*/  ULEA UR5, UR6, UR37, 0x3 ;  /* 0x0000002506057291 */ /* 0x000fe2000f8e18ff */
[----:B------:R-:W-:-:S08]  /*3210*/  SHF.L.U32 R3, R12, 0x1f, RZ ;  /* 0x0000001f0c037819 */ /* 0x000fd000000006ff */
[----:B------:R-:W1:Y:S02]  /*3220*/  SYNCS.PHASECHK.TRANS64 P0, [UR5+0x150], R3 ;  /* 0x00015003ff0075a7 */ /* 0x000e640008001005 */
[----:B-1----:R-:W-:Y:S05]  /*3230*/  @P0 BRA `(.L_x_59) ;  /* 0x0000000000080947 */ /* 0x002fea0003800000 */
[----:B------:R-:W1:Y:S02]  /*3240*/  SYNCS.PHASECHK.TRANS64.TRYWAIT P0, [UR5+0x150], R3 ;  /* 0x00015003ff0075a7 */ /* 0x000e640008001105 */
[----:B-1----:R-:W-:Y:S05]  /*3250*/  @!P0 BRA `(.L_x_60) ;  /* 0x0000004c00f08947 */ /* 0x002fea0003800000 */
.L_x_59:
[----:B------:R-:W-:-:S04]  /*3260*/  UIADD3 UR4, UPT, UPT, UR6, 0x1, URZ ;  /* 0x0000000106047890 */ /* 0x000fc8000fffe0ff */
[----:B------:R-:W-:-:S04]  /*3270*/  UISETP.NE.AND UP0, UPT, UR4, 0x2, UPT ;  /* 0x000000020400788c */ /* 0x000fc8000bf05270 */
[----:B------:R-:W-:Y:S02]  /*3280*/  USEL UR7, URZ, 0x1, UP0 ;  /* 0x00000001ff077887 */ /* 0x000fe40008000000 */
[----:B------:R-:W-:-:S04]  /*3290*/  USEL UR4, UR4, URZ, UP0 ;  /* 0x000000ff04047287 */ /* 0x000fc80008000000 */
[----:B------:R-:W-:Y:S01]  /*32a0*/  ULEA UR4, UR4, UR37, 0x3 ;  /* 0x0000002504047291 */ /* 0x000fe2000f8e18ff */
[----:B-1----:R-:W-:-:S04]  /*32b0*/  LOP3.LUT R3, R12, UR7, RZ, 0x3c, !PT ;  /* 0x000000070c037c12 */ /* 0x002fc8000f8e3cff */
[----:B------:R-:W-:-:S04]  /*32c0*/  SHF.L.U32 R0, R3, 0x1f, RZ ;  /* 0x0000001f03007819 */ /* 0x000fc800000006ff */
[----:B------:R-:W1:Y:S02]  /*32d0*/  SYNCS.PHASECHK.TRANS64 P0, [UR4+0x150], R0 ;  /* 0x00015000ff0075a7 */ /* 0x000e640008001004 */
[----:B-1----:R-:W-:Y:S05]  /*32e0*/  @P0 EXIT ;  /* 0x000000000000094d */ /* 0x002fea0003800000 */
[----:B------:R-:W-:Y:S02]  /*32f0*/  SHF.L.U32 R3, R3, 0x1f, RZ ;  /* 0x0000001f03037819 */ /* 0x000fe400000006ff */
[----:B------:R-:W-:-:S07]  /*3300*/  MOV R0, UR4 ;  /* 0x0000000400007c02 */ /* 0x000fce0008000f00 */
.L_x_61:
[----:B-1----:R1:W2:Y:S02]  /*3310*/  SYNCS.PHASECHK.TRANS64.TRYWAIT P0, [R0+URZ+0x150], R3 ;  /* 0x00015003000075a7 */ /* 0x0022a400080011ff */
[----:B--2---:R-:W-:Y:S05]  /*3320*/  @!P0 NANOSLEEP.SYNCS 0x989680 ;  /* 0x009896800000895d */ /* 0x004fea0003900000 */
[----:B------:R-:W2:Y:S02]  /*3330*/  @!P0 SYNCS.PHASECHK.TRANS64 P0, [R0+URZ+0x150], R3 ;  /* 0x00015003000085a7 */ /* 0x000ea400080010ff */
[----:B--2---:R-:W-:Y:S05]  /*3340*/  @P0 EXIT ;  /* 0x000000000000094d */ /* 0x004fea0003800000 */
[----:B------:R-:W-:Y:S05]  /*3350*/  BRA `(.L_x_61) ;  /* 0xfffffffc00ec7947 */ /* 0x000fea000383ffff */
.L_x_54:
[----:B------:R-:W-:-:S09]  /*3360*/  UISETP.NE.AND UP1, UPT, UR8, URZ, UPT ;  /* 0x000000ff0800728c */ /* 0x000fd2000bf25270 */
[----:B------:R-:W-:Y:S05]  /*3370*/  BRA.U UP1, `(.L_x_62) ;  /* 0x0000000d018c7547 */ /* 0x000fea000b800000 */
[----:B------:R-:W-:Y:S01]  /*3380*/  UMOV UR4, 0x40 ;  /* 0x0000004000047882 */ /* 0x000fe20000000000 */
[----:B------:R-:W-:Y:S01]  /*3390*/  NOP ;  /* 0x0000000000007918 */ /* 0x000fe20000000000 */
[----:B------:R-:W-:Y:S01]  /*33a0*/  ULEA UR4, UR37, UR4, 0x18 ;  /* 0x0000000425047291 */ /* 0x000fe2000f8ec0ff */
[----:B------:R-:W-:Y:S02]  /*33b0*/  UMOV UR5, 0x400 ;  /* 0x0000040000057882 */ /* 0x000fe40000000000 */
[----:B------:R-:W-:-:S06]  /*33c0*/  ULEA UR37, UR37, UR5, 0x18 ;  /* 0x0000000525257291 */ /* 0x000fcc000f8ec0ff */
[----:B------:R-:W1:Y:S02]  /*33d0*/  LDS.U8 R0, [UR4+0x1c] ;  /* 0x00001c04ff007984 */ /* 0x000e640008000000 */
[----:B-1----:R-:W-:-:S13]  /*33e0*/  ISETP.NE.AND P0, PT, R0, RZ, PT ;  /* 0x000000ff0000720c */ /* 0x002fda0003f05270 */
[----:B------:R-:W-:Y:S05]  /*33f0*/  @P0 BRA `(.L_x_63) ;  /* 0x0000000000580947 */ /* 0x000fea0003800000 */
[----:B------:R-:W-:-:S13]  /*3400*/  ELECT P0, URZ, PT ;  /* 0x0000000000ff782f */ /* 0x000fda0003800000 */
[----:B------:R-:W-:Y:S05]  /*3410*/  @!P0 BRA `(.L_x_64) ;  /* 0x0000000000608947 */ /* 0x000fea0003800000 */
[----:B------:R-:W-:Y:S01]  /*3420*/  UMOV UR5, 0x10 ;  /* 0x0000001000057882 */ /* 0x000fe20000000000 */
[----:B------:R-:W-:Y:S01]  /*3430*/  HFMA2 R0, -RZ, RZ, 0, 5.9604644775390625e-08 ;  /* 0x00000001ff007431 */ /* 0x000fe200000001ff */
[----:B------:R-:W-:-:S03]  /*3440*/  MOV R2, 0xffff ;  /* 0x0000ffff00027802 */ /* 0x000fc60000000f00 */
[----:B------:R-:W-:Y:S04]  /*3450*/  DEPBAR.LE SB1, 0x36 ;  /* 0x00009d800000791a */ /* 0x000fe80000000000 */
[----:B------:R-:W1:Y:S02]  /*3460*/  UTCATOMSWS.FIND_AND_SET.ALIGN UP0, UR5, UR5 ;  /* 0x00000005000575e3 */ /* 0x000e640008000800 */
[----:B-1----:R-:W-:Y:S01]  /*3470*/  MOV R3, UR5 ;  /* 0x0000000500037c02 */ /* 0x002fe20008000f00 */
[----:B------:R-:W-:Y:S06]  /*3480*/  BRA.U UP0, `(.L_x_65) ;  /* 0x0000000100187547 */ /* 0x000fec000b800000 */
.L_x_66:
[----:B------:R-:W-:Y:S05]  /*3490*/  NANOSLEEP 0x64 ;  /* 0x000000640000795d */ /* 0x000fea0003800000 */
[----:B------:R-:W-:-:S05]  /*34a0*/  UMOV UR5, 0x10 ;  /* 0x0000001000057882 */ /* 0x000fca0000000000 */
[----:B------:R-:W-:Y:S04]  /*34b0*/  DEPBAR.LE SB1, 0x36 ;  /* 0x00009d800000791a */ /* 0x000fe80000000000 */
[----:B------:R-:W1:Y:S02]  /*34c0*/  UTCATOMSWS.FIND_AND_SET.ALIGN UP0, UR5, UR5 ;  /* 0x00000005000575e3 */ /* 0x000e640008000800 */
[----:B-1----:R-:W-:Y:S01]  /*34d0*/  MOV R3, UR5 ;  /* 0x0000000500037c02 */ /* 0x002fe20008000f00 */
[----:B------:R-:W-:Y:S05]  /*34e0*/  BRA.U !UP0, `(.L_x_66) ;  /* 0xfffffffd08e87547 */ /* 0x000fea000b83ffff */
.L_x_65:
[-C--:B------:R-:W-:Y:S02]  /*34f0*/  SHF.L.U32 R2, R2, R3.reuse, RZ ;  /* 0x0000000302027219 */ /* 0x080fe400000006ff */
[----:B------:R-:W-:Y:S01]  /*3500*/  SHF.L.U32 R0, R0, R3, RZ ;  /* 0x0000000300007219 */ /* 0x000fe200000006ff */
[----:B------:R-:W-:Y:S02]  /*3510*/  IMAD.SHL.U32 R3, R3, 0x20, RZ ;  /* 0x0000002003037824 */ /* 0x000fe400078e00ff */
[----:B------:R1:W-:Y:S04]  /*3520*/  ATOMS.OR RZ, [UR4+0x14], R2 ;  /* 0x00001402ffff798c */ /* 0x0003e8000b000004 */
[----:B------:R1:W-:Y:S04]  /*3530*/  ATOMS.OR RZ, [UR4+0x18], R0 ;  /* 0x00001800ffff798c */ /* 0x0003e8000b000004 */
[----:B------:R1:W-:Y:S01]  /*3540*/  STS [UR37+0x1f0], R3 ;  /* 0x0001f003ff007988 */ /* 0x0003e20008000825 */
[----:B------:R-:W-:Y:S05]  /*3550*/  BRA `(.L_x_64) ;  /* 0x0000000000107947 */ /* 0x000fea0003800000 */
.L_x_63:
[----:B------:R-:W-:Y:S02]  /*3560*/  MOV R0, 0xffffffff ;  /* 0xffffffff00007802 */ /* 0x000fe40000000f00 */
[----:B------:R-:W-:-:S03]  /*3570*/  MOV R2, 0x35a0 ;  /* 0x000035a000027802 */ /* 0x000fc60000000f00 */
[----:B------:R1:W-:Y:S04]  /*3580*/  STS [UR37+0x1f0], R0 ;  /* 0x0001f000ff007988 */ /* 0x0003e80008000825 */
[----:B-1-3-5:R-:W-:Y:S05]  /*3590*/  CALL.REL.NOINC `($__internal_1_$__cuda_sm10x_tcgen05_guardrail_trap_phase_invalid_during_alloc) ;  /* 0x0000005000ac7944 */ /* 0x02afea0003c00000 */
.L_x_64:
[----:B------:R-:W-:Y:S05]  /*35a0*/  WARPSYNC.ALL ;  /* 0x0000000000007948 */ /* 0x000fea0003800000 */
[----:B------:R-:W2:Y:S01]  /*35b0*/  S2UR UR6, SR_CgaCtaId ;  /* 0x00000000000679c3 */ /* 0x000ea20000008800 */
[----:B------:R-:W-:Y:S01]  /*35c0*/  UMOV UR4, 0x400 ;  /* 0x0000040000047882 */ /* 0x000fe20000000000 */
[----:B------:R-:W-:-:S06]  /*35d0*/  NOP ;  /* 0x0000000000007918 */ /* 0x000fcc0000000000 */
[----:B------:R-:W-:Y:S06]  /*35e0*/  BAR.ARV 0x6, 0xa0 ;  /* 0x0182800000007b1d */ /* 0x000fec0000002000 */
[----:B------:R-:W4:Y:S01]  /*35f0*/  LDCU UR7, c[0x0][0x38c] ;  /* 0x00007180ff0777ac */ /* 0x000f220008000800 */
[----:B------:R-:W-:Y:S01]  /*3600*/  IMAD.MOV.U32 R11, RZ, RZ, 0x1 ;  /* 0x00000001ff0b7424 */ /* 0x000fe200078e00ff */
[----:B------:R-:W-:Y:S01]  /*3610*/  CS2R R8, SRZ ;  /* 0x0000000000087805 */ /* 0x000fe2000001ff00 */
[----:B------:R-:W-:Y:S01]  /*3620*/  IMAD.MOV.U32 R10, RZ, RZ, RZ ;  /* 0x000000ffff0a7224 */ /* 0x000fe200078e00ff */
[----:B------:R-:W-:Y:S01]  /*3630*/  UMOV UR16, URZ ;  /* 0x000000ff00107c82 */ /* 0x000fe20008000000 */
[----:B------:R-:W-:Y:S01]  /*3640*/  UMOV UR15, URZ ;  /* 0x000000ff000f7c82 */ /* 0x000fe20008000000 */
[----:B------:R-:W-:Y:S01]  /*3650*/  UMOV UR22, 0x0 ;  /* 0x0000000000167882 */ /* 0x000fe20000000000 */
[----:B------:R-:W-:Y:S01]  /*3660*/  UMOV UR23, 0x4218090 ;  /* 0x0421809000177882 */ /* 0x000fe20000000000 */
[----:B------:R-:W-:Y:S01]  /*3670*/  UMOV UR20, 0x0 ;  /* 0x0000000000147882 */ /* 0x000fe20000000000 */
[----:B------:R-:W-:Y:S01]  /*3680*/  UMOV UR21, 0x4218090 ;  /* 0x0421809000157882 */ /* 0x000fe20000000000 */
[----:B--2---:R-:W-:Y:S01]  /*3690*/  ULEA UR6, UR6, UR4, 0x18 ;  /* 0x0000000406067291 */ /* 0x004fe2000f8ec0ff */
[----:B------:R-:W2:Y:S03]  /*36a0*/  LDCU UR4, c[0x0][0x38c] ;  /* 0x00007180ff0477ac */ /* 0x000ea60008000800 */
[----:B------:R-:W-:-:S02]  /*36b0*/  UIADD3 UR18, UPT, UPT, UR6, 0x4400, URZ ;  /* 0x0000440006127890 */ /* 0x000fc4000fffe0ff */
[----:B----4-:R-:W-:-:S03]  /*36c0*/  UIADD3 UR7, UPT, UPT, UR7, 0x3f, URZ ;  /* 0x0000003f07077890 */ /* 0x010fc6000fffe0ff */
[----:B-1----:R-:W1:Y:S01]  /*36d0*/  LDS R0, [UR6+0x1f0] ;  /* 0x0001f006ff007984 */ /* 0x002e620008000800 */
[----:B------:R-:W-:Y:S02]  /*36e0*/  UIADD3 UR17, UPT, UPT, UR6, 0x15400, URZ ;  /* 0x0001540006117890 */ /* 0x000fe4000fffe0ff */
[----:B------:R-:W-:Y:S02]  /*36f0*/  USHF.R.S32.HI UR5, URZ, 0x1f, UR7 ;  /* 0x0000001fff057899 */ /* 0x000fe40008011407 */
[----:B------:R-:W-:Y:S02]  /*3700*/  USHF.R.U32.HI UR18, URZ, 0x4, UR18 ;  /* 0x00000004ff127899 */ /* 0x000fe40008011612 */
[----:B------:R-:W-:Y:S02]  /*3710*/  ULEA.HI UR5, UR5, UR7, URZ, 0x6 ;  /* 0x0000000705057291 */ /* 0x000fe4000f8f30ff */
[----:B------:R-:W-:Y:S02]  /*3720*/  USHF.R.U32.HI UR17, URZ, 0x4, UR17 ;  /* 0x00000004ff117899 */ /* 0x000fe40008011611 */
[----:B------:R-:W-:-:S02]  /*3730*/  USHF.R.S32.HI UR5, URZ, 0x6, UR5 ;  /* 0x00000006ff057899 */ /* 0x000fc40008011405 */
[----:B------:R-:W-:Y:S02]  /*3740*/  ULOP3.LUT UR18, UR18, 0x3fff, URZ, 0xc0, !UPT ;  /* 0x00003fff12127892 */ /* 0x000fe4000f8ec0ff */
[----:B------:R-:W-:Y:S02]  /*3750*/  UISETP.LT.AND UP0, UPT, UR5, 0x1, UPT ;  /* 0x000000010500788c */ /* 0x000fe4000bf01270 */
[----:B------:R-:W-:Y:S02]  /*3760*/  ULOP3.LUT UR17, UR17, 0x3fff, URZ, 0xc0, !UPT ;  /* 0x00003fff11117892 */ /* 0x000fe4000f8ec0ff */
[----:B------:R-:W-:Y:S02]  /*3770*/  USEL UR10, UR5, 0x1, !UP0 ;  /* 0x00000001050a7887 */ /* 0x000fe4000c000000 */
[----:B--2---:R-:W-:Y:S02]  /*3780*/  UISETP.GE.AND UP3, UPT, UR4, 0x1, UPT ;  /* 0x000000010400788c */ /* 0x004fe4000bf66270 */
[----:B------:R-:W-:Y:S01]  /*3790*/  UIADD3 UR10, UPT, UPT, -UR10, URZ, URZ ;  /* 0x000000ff0a0a7290 */ /* 0x000fe2000fffe1ff */
[----:B-1----:R-:W-:-:S15]  /*37a0*/  R2UR UR19, R0 ;  /* 0x00000000001372ca */ /* 0x002fde00000e0000 */
.L_x_73:
[----:B------:R-:W-:Y:S02]  /*37b0*/  LEA R0, R10, UR6, 0x3 ;  /* 0x000000060a007c11 */ /* 0x000fe4000f8e18ff */
[----:B------:R-:W-:Y:S02]  /*37c0*/  SHF.L.U32 R5, R9, 0x1f, RZ ;  /* 0x0000001f09057819 */ /* 0x000fe400000006ff */
[----:B------:R-:W-:Y:S01]  /*37d0*/  PLOP3.LUT P0, PT, PT, PT, UP3, 0x80, 0x8 ;  /* 0x000000000008781c */ /* 0x000fe20003f0f038 */
[----:B------:R-:W-:Y:S01]  /*37e0*/  VIADD R3, R0, 0x150 ;  /* 0x0000015000037836 */ /* 0x000fe20000000000 */
[----:B-1----:R-:W1:Y:S02]  /*37f0*/  SYNCS.PHASECHK.TRANS64.TRYWAIT P1, [R0+URZ+0x140], R5 ;  /* 0x00014005000075a7 */ /* 0x002e6400080211ff */
[----:B-1--4-:R-:W-:Y:S09]  /*3800*/  @!P1 BRA `(.L_x_67) ;  /* 0x00000048009c9947 */ /* 0x012ff20003800000 */
.L_x_160:
[----:B------:R-:W-:Y:S01]  /*3810*/  LEA R4, R10, UR6, 0x4 ;  /* 0x000000060a047c11 */ /* 0x000fe2000f8e20ff */
[----:B------:R-:W-:Y:S01]  /*3820*/  @UP3 ULEA UR4, UR15, UR6, 0x3 ;  /* 0x000000060f043291 */ /* 0x000fe2000f8e18ff */
[----:B------:R-:W-:Y:S01]  /*3830*/  PLOP3.LUT P2, PT, PT, PT, PT, 0x80, 0x8 ;  /* 0x000000000008781c */ /* 0x000fe20003f4f070 */
[----:B------:R-:W-:Y:S01]  /*3840*/  ULEA UR8, UR16, UR6, 0x3 ;  /* 0x0000000610087291 */ /* 0x000fe2000f8e18ff */
[----:B------:R-:W-:Y:S02]  /*3850*/  PRMT R3, RZ, 0x654, R3 ;  /* 0x00000654ff037816 */ /* 0x000fe40000000003 */
[----:B-1----:R-:W1:Y:S01]  /*3860*/  LDS.128 R4, [R4+0x1d0] ;  /* 0x0001d00004047984 */ /* 0x002e620000000c00 */
[----:B------:R-:W-:Y:S02]  /*3870*/  @P0 SHF.L.U32 R2, R8, 0x1f, RZ ;  /* 0x0000001f08020819 */ /* 0x000fe400000006ff */
[----:B------:R-:W-:Y:S01]  /*3880*/  SHF.L.U32 R0, R11, 0x1f, RZ ;  /* 0x0000001f0b007819 */ /* 0x000fe200000006ff */
[----:B------:R-:W-:Y:S01]  /*3890*/  @!PT LDS RZ, [RZ] ;  /* 0x00000000fffff984 */ /* 0x000fe20000000800 */
[----:B------:R-:W-:Y:S01]  /*38a0*/  @!PT LDS RZ, [RZ] ;  /* 0x00000000fffff984 */ /* 0x000fe20000000800 */
[----:B------:R-:W-:Y:S01]  /*38b0*/  @!PT LDS RZ, [RZ] ;  /* 0x00000000fffff984 */ /* 0x000fe20000000800 */
[----:B------:R-:W-:Y:S01]  /*38c0*/  @!PT LDS RZ, [RZ] ;  /* 0x00000000fffff984 */ /* 0x000fe20000000800 */
[----:B------:R2:W-:Y:S06]  /*38d0*/  MEMBAR.ALL.CTA ;  /* 0x0000000000007992 */ /* 0x0005ec0000008000 */
[----:B--2---:R-:W2:Y:S02]  /*38e0*/  FENCE.VIEW.ASYNC.S ;  /* 0x00000000000073c6 */ /* 0x004ea40000000000 */
[----:B--2---:R2:W-:Y:S01]  /*38f0*/  SYNCS.ARRIVE.TRANS64.RED.A1T0 RZ, [R3+URZ], RZ ;  /* 0x000000ff03ff79a7 */ /* 0x0045e200081004ff */
[----:B------:R2:W4:Y:S01]  /*3900*/  @P0 SYNCS.PHASECHK.TRANS64.TRYWAIT P2, [UR4], R2 ;  /* 0x00000002ff0005a7 */ /* 0x0005220008041104 */
[----:B------:R-:W-:Y:S01]  /*3910*/  ULEA.HI UR4, UR16, UR16, URZ, 0x1 ;  /* 0x0000001010047291 */ /* 0x000fe2000f8f08ff */
[----:B-1----:R-:W-:-:S03]  /*3920*/  LOP3.LUT P1, RZ, R6, 0x1, RZ, 0xc0, !PT ;  /* 0x0000000106ff7812 */ /* 0x002fc6000782c0ff */
[----:B------:R-:W-:Y:S02]  /*3930*/  USHF.L.U32 UR9, UR4, 0x6, URZ ;  /* 0x0000000604097899 */ /* 0x000fe400080006ff */
[----:B------:R-:W-:Y:S02]  /*3940*/  ULOP3.LUT UR4, UR4, 0xffe, URZ, 0xc0, !UPT ;  /* 0x00000ffe04047892 */ /* 0x000fe4000f8ec0ff */
[----:B------:R-:W-:Y:S02]  /*3950*/  ULOP3.LUT UR9, UR9, 0xffffff80, URZ, 0xc0, !UPT ;  /* 0xffffff8009097892 */ /* 0x000fe4000f8ec0ff */
[----:B------:R-:W-:Y:S02]  /*3960*/  UIADD3 UR4, UPT, UPT, -UR4, UR16, URZ ;  /* 0x0000001004047290 */ /* 0x000fe4000fffe1ff */
[----:B------:R-:W-:Y:S01]  /*3970*/  UIADD3 UR9, UPT, UPT, UR19, UR9, URZ ;  /* 0x0000000913097290 */ /* 0x000fe2000fffe0ff */
[----:B------:R-:W1:Y:S03]  /*3980*/  SYNCS.PHASECHK.TRANS64.TRYWAIT P0, [UR8+0x180], R0 ;  /* 0x00018000ff0075a7 */ /* 0x000e660008001108 */
[----:B------:R-:W-:Y:S01]  /*3990*/  ULEA UR9, UR4, UR9, 0x14 ;  /* 0x0000000904097291 */ /* 0x000fe2000f8ea0ff */
[----:B-12-4-:R-:W-:Y:S11]  /*39a0*/  @!P0 BRA `(.L_x_68) ;  /* 0x0000004800488947 */ /* 0x016ff60003800000 */
.L_x_162:
[----:B------:R-:W-:Y:S01]  /*39b0*/  IADD3 R10, PT, PT, R10, 0x1, RZ ;  /* 0x000000010a0a7810 */ /* 0x000fe20007ffe0ff */
[----:B------:R-:W-:Y:S06]  /*39c0*/  BRA.U !UP3, `(.L_x_69) ;  /* 0x000000010b987547 */ /* 0x000fec000b800000 */
[----:B------:R-:W-:Y:S01]  /*39d0*/  UPLOP3.LUT UP4, UPT, UPT, UPT, UPT, 0x40, 0x4 ;  /* 0x000000000004789c */ /* 0x000fe20003f8e870 */
[----:B------:R-:W-:Y:S01]  /*39e0*/  UMOV UR14, UR10 ;  /* 0x0000000a000e7c82 */ /* 0x000fe20008000000 */
[----:B------:R-:W-:Y:S01]  /*39f0*/  UMOV UR13, UR5 ;  /* 0x00000005000d7c82 */ /* 0x000fe20008000000 */
[----:B------:R-:W-:-:S08]  /*3a00*/  UMOV UR12, UR15 ;  /* 0x0000000f000c7c82 */ /* 0x000fd00008000000 */
.L_x_72:
[----:B------:R-:W-:Y:S02]  /*3a10*/  UIADD3 UR14, UPT, UPT, UR14, 0x1, URZ ;  /* 0x000000010e0e7890 */ /* 0x000fe4000fffe0ff */
[----:B--2---:R-:W-:Y:S02]  /*3a20*/  ULEA UR7, UR12, UR6, 0x3 ;  /* 0x000000060c077291 */ /* 0x004fe4000f8e18ff */
[----:B------:R-:W-:Y:S01]  /*3a30*/  UISETP.NE.AND UP0, UPT, UR14, URZ, UPT ;  /* 0x000000ff0e00728c */ /* 0x000fe2000bf05270 */
[----:B----4-:R-:W-:Y:S10]  /*3a40*/  @P2 BRA `(.L_x_70) ;  /* 0x00000000000c2947 */ /* 0x010ff40003800000 */
[----:B-1----:R-:W-:Y:S04]  /*3a50*/  SHF.L.U32 R3, R8, 0x1f, RZ ;  /* 0x0000001f08037819 */ /* 0x002fe800000006ff */
[----:B------:R-:W1:Y:S02]  /*3a60*/  SYNCS.PHASECHK.TRANS64.TRYWAIT P0, [UR7], R3 ;  /* 0x00000003ff0075a7 */ /* 0x000e640008001107 */
[----:B-1----:R-:W-:Y:S05]  /*3a70*/  @!P0 BRA `(.L_x_71) ;  /* 0x00000048002c8947 */ /* 0x002fea0003800000 */
.L_x_70:
[----:B------:R-:W-:Y:S01]  /*3a80*/  UISETP.NE.AND UP1, UPT, UR13, 0x1, UPT ;  /* 0x000000010d00788c */ /* 0x000fe2000bf25270 */
[----:B------:R-:W-:Y:S01]  /*3a90*/  PLOP3.LUT P2, PT, PT, PT, PT, 0x80, 0x8 ;  /* 0x000000000008781c */ /* 0x000fe20003f4f070 */
[----:B------:R-:W-:Y:S02]  /*3aa0*/  UIADD3 UR15, UPT, UPT, UR12, 0x1, URZ ;  /* 0x000000010c0f7890 */ /* 0x000fe4000fffe0ff */
[----:B------:R-:W-:Y:S02]  /*3ab0*/  ULEA UR24, UR12, UR17, 0x9 ;  /* 0x000000110c187291 */ /* 0x000fe4000f8e48ff */
[----:B------:R-:W-:Y:S01]  /*3ac0*/  UISETP.NE.AND UP2, UPT, UR15, 0x11, UPT ;  /* 0x000000110f00788c */ /* 0x000fe2000bf45270 */
[----:B------:R-:W-:Y:S01]  /*3ad0*/  PLOP3.LUT P0, PT, PT, PT, UP1, 0x80, 0x8 ;  /* 0x000000000008781c */ /* 0x000fe20003f0f018 */
[----:B------:R-:W-:Y:S02]  /*3ae0*/  ULEA UR26, UR12, UR18, 0x8 ;  /* 0x000000120c1a7291 */ /* 0x000fe4000f8e40ff */
[----:B------:R-:W-:Y:S02]  /*3af0*/  USEL UR11, URZ, 0x1, UP2 ;  /* 0x00000001ff0b7887 */ /* 0x000fe40009000000 */
[----:B------:R-:W-:Y:S02]  /*3b00*/  USEL UR15, UR15, URZ, UP2 ;  /* 0x000000ff0f0f7287 */ /* 0x000fe40009000000 */
[----:B------:R-:W-:Y:S02]  /*3b10*/  UIADD3 UR30, UPT, UPT, UR24, 0x100, URZ ;  /* 0x00000100181e7890 */ /* 0x000fe4000fffe0ff */
[----:B------:R-:W-:Y:S01]  /*3b20*/  @UP1 ULEA UR4, UR15, UR6, 0x3 ;  /* 0x000000060f041291 */ /* 0x000fe2000f8e18ff */
[----:B------:R-:W-:Y:S01]  /*3b30*/  LOP3.LUT R8, R8, UR11, RZ, 0x3c, !PT ;  /* 0x0000000b08087c12 */ /* 0x000fe2000f8e3cff */
[----:B------:R-:W-:Y:S02]  /*3b40*/  UIADD3 UR28, UPT, UPT, UR26, 0x80, URZ ;  /* 0x000000801a1c7890 */ /* 0x000fe4000fffe0ff */
[----:B------:R-:W-:Y:S01]  /*3b50*/  UIADD3 UR7, UPT, UPT, UR7, 0x88, URZ ;  /* 0x0000008807077890 */ /* 0x000fe2000fffe0ff */
[----:B-1----:R-:W-:Y:S01]  /*3b60*/  @P0 SHF.L.U32 R0, R8, 0x1f, RZ ;  /* 0x0000001f08000819 */ /* 0x002fe200000006ff */
[----:B------:R-:W-:Y:S01]  /*3b70*/  UMOV UR25, 0x40004040 ;  /* 0x4000404000197882 */ /* 0x000fe20000000000 */
[----:B------:R-:W-:Y:S01]  /*3b80*/  UMOV UR27, 0x80004020 ;  /* 0x80004020001b7882 */ /* 0x000fe20000000000 */
[----:B------:R-:W-:Y:S01]  /*3b90*/  UMOV UR31, 0x40004040 ;  /* 0x40004040001f7882 */ /* 0x000fe20000000000 */
[----:B------:R2:W4:Y:S01]  /*3ba0*/  @P0 SYNCS.PHASECHK.TRANS64.TRYWAIT P2, [UR4], R0 ;  /* 0x00000000ff0005a7 */ /* 0x0005220008041104 */
[----:B------:R-:W-:Y:S01]  /*3bb0*/  UIADD3 UR13, UPT, UPT, UR13, -0x1, URZ ;  /* 0xffffffff0d0d7890 */ /* 0x000fe2000fffe0ff */
[----:B------:R2:W-:Y:S01]  /*3bc0*/  UTCQMMA gdesc[UR26], gdesc[UR24], tmem[UR9], tmem[UR22], idesc[UR23], UP4 ;  /* 0x00ff16181a0075ea */ /* 0x0005e2000a000309 */
[----:B------:R-:W-:Y:S01]  /*3bd0*/  UPLOP3.LUT UP4, UPT, UPT, UPT, UPT, 0x80, 0x8 ;  /* 0x000000000008789c */ /* 0x000fe20003f8f070 */
[----:B------:R-:W-:Y:S01]  /*3be0*/  UMOV UR29, 0x80004020 ;  /* 0x80004020001d7882 */ /* 0x000fe20000000000 */
[----:B------:R-:W-:Y:S01]  /*3bf0*/  UMOV UR12, UR15 ;  /* 0x0000000f000c7c82 */ /* 0x000fe20008000000 */
[----:B------:R2:W-:Y:S01]  /*3c00*/  UTCQMMA gdesc[UR28], gdesc[UR30], tmem[UR9], tmem[UR20], idesc[UR21], UPT ;  /* 0x00ff141e1c0075ea */ /* 0x0005e2000b800309 */
[----:B------:R2:W-:Y:S01]  /*3c10*/  UTCBAR [UR7], URZ ;  /* 0x000000ff070073e9 */ /* 0x0005e200080000ff */
[----:B------:R-:W-:Y:S06]  /*3c20*/  BRA.U UP0, `(.L_x_72) ;  /* 0xfffffffd00787547 */ /* 0x000fec000b83ffff */
.L_x_69:
[----:B------:R-:W-:Y:S01]  /*3c30*/  UIADD3 UR16, UPT, UPT, UR16, 0x1, URZ ;  /* 0x0000000110107890 */ /* 0x000fe2000fffe0ff */
[C---:B------:R-:W-:Y:S01]  /*3c40*/  ISETP.NE.AND P0, PT, R10.reuse, 0x2, PT ;  /* 0x000000020a00780c */ /* 0x040fe20003f05270 */
[----:B------:R-:W-:Y:S02]  /*3c50*/  UIADD3 UR8, UPT, UPT, UR8, 0x160, URZ ;  /* 0x0000016008087890 */ /* 0x000fe4000fffe0ff */
[----:B------:R-:W-:Y:S01]  /*3c60*/  UISETP.NE.AND UP0, UPT, UR16, 0x4, UPT ;  /* 0x000000041000788c */ /* 0x000fe2000bf05270 */
[----:B-12---:R-:W-:Y:S02]  /*3c70*/  SEL R0, RZ, 0x1, P0 ;  /* 0x00000001ff007807 */ /* 0x006fe40000000000 */
[----:B------:R-:W-:Y:S01]  /*3c80*/  SEL R10, R10, RZ, P0 ;  /* 0x000000ff0a0a7207 */ /* 0x000fe20000000000 */
[----:B------:R-:W-:Y:S01]  /*3c90*/  USEL UR4, URZ, 0x1, UP0 ;  /* 0x00000001ff047887 */ /* 0x000fe20008000000 */
[----:B------:R-:W-:Y:S01]  /*3ca0*/  LOP3.LUT R9, R9, R0, RZ, 0x3c, !PT ;  /* 0x0000000009097212 */ /* 0x000fe200078e3cff */
[----:B------:R-:W-:Y:S01]  /*3cb0*/  USEL UR16, UR16, URZ, UP0 ;  /* 0x000000ff10107287 */ /* 0x000fe20008000000 */
[----:B------:R1:W-:Y:S03]  /*3cc0*/  UTCBAR [UR8], URZ ;  /* 0x000000ff080073e9 */ /* 0x0003e600080000ff */
[----:B------:R-:W-:Y:S01]  /*3cd0*/  LOP3.LUT R11, R11, UR4, RZ, 0x3c, !PT ;  /* 0x000000040b0b7c12 */ /* 0x000fe2000f8e3cff */
[----:B------:R-:W-:Y:S07]  /*3ce0*/  @P1 BRA `(.L_x_73) ;  /* 0xfffffff800b01947 */ /* 0x000fee000383ffff */
[----:B------:R-:W2:Y:S01]  /*3cf0*/  S2UR UR4, SR_CgaCtaId ;  /* 0x00000000000479c3 */ /* 0x000ea20000008800 */
[----:B------:R-:W-:Y:S01]  /*3d00*/  ELECT P0, URZ, PT ;  /* 0x0000000000ff782f */ /* 0x000fe20003800000 */
[----:B------:R-:W-:Y:S01]  /*3d10*/  IMAD.MOV.U32 R0, RZ, RZ, 0x1 ;  /* 0x00000001ff007424 */ /* 0x000fe200078e00ff */
[----:B------:R-:W-:Y:S01]  /*3d20*/  UIADD3 UR6, UPT, UPT, UR6, 0x180, URZ ;  /* 0x0000018006067890 */ /* 0x000fe2000fffe0ff */
[----:B------:R-:W-:Y:S01]  /*3d30*/  SHF.L.U32 R3, R11, 0x1f, RZ ;  /* 0x0000001f0b037819 */ /* 0x000fe200000006ff */
[----:B------:R-:W-:-:S03]  /*3d40*/  UMOV UR5, 0x40 ;  /* 0x0000004000057882 */ /* 0x000fc60000000000 */
[----:B------:R-:W-:Y:S01]  /*3d50*/  UVIRTCOUNT.DEALLOC.SMPOOL 0x80 ;  /* 0x000000800000784c */ /* 0x000fe20000000000 */
[----:B--2---:R-:W-:Y:S02]  /*3d60*/  ULEA UR4, UR4, UR5, 0x18 ;  /* 0x0000000504047291 */ /* 0x004fe4000f8ec0ff */
[----:B------:R-:W-:-:S07]  /*3d70*/  ULEA UR5, UR16, UR6, 0x3 ;  /* 0x0000000610057291 */ /* 0x000fce000f8e18ff */
[----:B------:R2:W-:Y:S02]  /*3d80*/  @P0 STS.U8 [UR4+0x1c], R0 ;  /* 0x00001c00ff000988 */ /* 0x0005e40008000004 */
[----:B------:R-:W3:Y:S02]  /*3d90*/  SYNCS.PHASECHK.TRANS64.TRYWAIT P0, [UR5], R3 ;  /* 0x00000003ff0075a7 */ /* 0x000ee40008001105 */
[----:B--23--:R-:W-:Y:S05]  /*3da0*/  @!P0 BRA `(.L_x_74) ;  /* 0x0000004400788947 */ /* 0x00cfea0003800000 */
.L_x_165:
[----:B------:R-:W-:-:S04]  /*3db0*/  UIADD3 UR7, UPT, UPT, UR16, 0x1, URZ ;  /* 0x0000000110077890 */ /* 0x000fc8000fffe0ff */
[----:B------:R-:W-:-:S04]  /*3dc0*/  UISETP.NE.AND UP0, UPT, UR7, 0x4, UPT ;  /* 0x000000040700788c */ /* 0x000fc8000bf05270 */
[----:B-1----:R-:W-:Y:S02]  /*3dd0*/  USEL UR8, URZ, 0x1, UP0 ;  /* 0x00000001ff087887 */ /* 0x002fe40008000000 */
[----:B------:R-:W-:-:S04]  /*3de0*/  USEL UR7, UR7, URZ, UP0 ;  /* 0x000000ff07077287 */ /* 0x000fc80008000000 */
[----:B------:R-:W-:Y:S01]  /*3df0*/  ULEA UR5, UR7, UR6, 0x3 ;  /* 0x0000000607057291 */ /* 0x000fe2000f8e18ff */
[----:B------:R-:W-:-:S04]  /*3e00*/  LOP3.LUT R2, R11, UR8, RZ, 0x3c, !PT ;  /* 0x000000080b027c12 */ /* 0x000fc8000f8e3cff */
[----:B--2---:R-:W-:-:S04]  /*3e10*/  SHF.L.U32 R3, R2, 0x1f, RZ ;  /* 0x0000001f02037819 */ /* 0x004fc800000006ff */
[----:B------:R-:W1:Y:S02]  /*3e20*/  SYNCS.PHASECHK.TRANS64.TRYWAIT P0, [UR5], R3 ;  /* 0x00000003ff0075a7 */ /* 0x000e640008001105 */
[----:B-1----:R-:W-:Y:S05]  /*3e30*/  @!P0 BRA `(.L_x_75) ;  /* 0x00000044006c8947 */ /* 0x002fea0003800000 */
.L_x_167:
        /* <DEDUP_REMOVED lines=9> */
.L_x_169:
[----:B------:R-:W-:-:S04]  /*3ed0*/  UIADD3 UR7, UPT, UPT, UR7, 0x1, URZ ;  /* 0x0000000107077890 */ /* 0x000fc8000fffe0ff */
[----:B------:R-:W-:-:S04]  /*3ee0*/  UISETP.NE.AND UP0, UPT, UR7, 0x4, UPT ;  /* 0x000000040700788c */ /* 0x000fc8000bf05270 */
[----:B------:R-:W-:Y:S02]  /*3ef0*/  USEL UR5, URZ, 0x1, UP0 ;  /* 0x00000001ff057887 */ /* 0x000fe40008000000 */
[----:B------:R-:W-:-:S04]  /*3f00*/  USEL UR7, UR7, URZ, UP0 ;  /* 0x000000ff07077287 */ /* 0x000fc80008000000 */
[----:B------:R-:W-:Y:S01]  /*3f10*/  ULEA UR7, UR7, UR6, 0x3 ;  /* 0x0000000607077291 */ /* 0x000fe2000f8e18ff */
[----:B-1----:R-:W-:-:S04]  /*3f20*/  LOP3.LUT R3, R2, UR5, RZ, 0x3c, !PT ;  /* 0x0000000502037c12 */ /* 0x002fc8000f8e3cff */
[----:B------:R-:W-:-:S04]  /*3f30*/  SHF.L.U32 R3, R3, 0x1f, RZ ;  /* 0x0000001f03037819 */ /* 0x000fc800000006ff */
[----:B------:R-:W1:Y:S02]  /*3f40*/  SYNCS.PHASECHK.TRANS64.TRYWAIT P0, [UR7], R3 ;  /* 0x00000003ff0075a7 */ /* 0x000e640008001107 */
[----:B-1----:R-:W-:Y:S05]  /*3f50*/  @!P0 BRA `(.L_x_77) ;  /* 0x0000004400548947 */ /* 0x002fea0003800000 */
.L_x_171:
[----:B------:R-:W-:Y:S01]  /*3f60*/  NOP ;  /* 0x0000000000007918 */ /* 0x000fe20000000000 */
[----:B-1----:R-:W1:Y:S01]  /*3f70*/  LDS R0, [UR4+0x14] ;  /* 0x00001404ff007984 */ /* 0x002e620008000800 */
[----:B------:R-:W-:Y:S01]  /*3f80*/  ULOP3.LUT UR6, UR19, 0xffff, URZ, 0xc0, !UPT ;  /* 0x0000ffff13067892 */ /* 0x000fe2000f8ec0ff */
[----:B------:R-:W-:Y:S01]  /*3f90*/  UMOV UR8, 0xffff ;  /* 0x0000ffff00087882 */ /* 0x000fe20000000000 */
[----:B------:R-:W-:Y:S02]  /*3fa0*/  UMOV UR5, 0x1 ;  /* 0x0000000100057882 */ /* 0x000fe40000000000 */
[----:B------:R-:W-:-:S04]  /*3fb0*/  USHF.R.U32.HI UR6, URZ, 0x5, UR6 ;  /* 0x00000005ff067899 */ /* 0x000fc80008011606 */
[----:B------:R-:W-:Y:S02]  /*3fc0*/  USHF.L.U32 UR8, UR8, UR6, URZ ;  /* 0x0000000608087299 */ /* 0x000fe400080006ff */
[----:B------:R-:W-:-:S04]  /*3fd0*/  USHF.L.U32 UR5, UR5, UR6, URZ ;  /* 0x0000000605057299 */ /* 0x000fc800080006ff */
[----:B-1----:R-:W-:-:S04]  /*3fe0*/  LOP3.LUT R0, R0, UR8, RZ, 0xc0, !PT ;  /* 0x0000000800007c12 */ /* 0x002fc8000f8ec0ff */
[----:B------:R-:W-:-:S13]  /*3ff0*/  ISETP.NE.AND P0, PT, R0, UR8, PT ;  /* 0x0000000800007c0c */ /* 0x000fda000bf05270 */
[----:B------:R-:W-:Y:S05]  /*4000*/  @P0 BRA `(.L_x_78) ;  /* 0x0000000000580947 */ /* 0x000fea0003800000 */
[----:B------:R-:W1:Y:S02]  /*4010*/  LDS R0, [UR4+0x18] ;  /* 0x00001804ff007984 */ /* 0x000e640008000800 */
[----:B-1----:R-:W-:-:S04]  /*4020*/  LOP3.LUT R0, R0, UR5, RZ, 0xc0, !PT ;  /* 0x0000000500007c12 */ /* 0x002fc8000f8ec0ff */
[----:B------:R-:W-:-:S13]  /*4030*/  ISETP.NE.AND P0, PT, R0, UR5, PT ;  /* 0x0000000500007c0c */ /* 0x000fda000bf05270 */
[----:B------:R-:W-:Y:S05]  /*4040*/  @P0 BRA `(.L_x_79) ;  /* 0x00000000003c0947 */ /* 0x000fea0003800000 */
[----:B------:R-:W1:Y:S01]  /*4050*/  S2R R2, SR_LANEID ;  /* 0x0000000000027919 */ /* 0x000e620000000000 */
[----:B------:R-:W-:Y:S01]  /*4060*/  ULOP3.LUT UR8, URZ, UR8, URZ, 0x33, !UPT ;  /* 0x00000008ff087292 */ /* 0x000fe2000f8e33ff */
[----:B------:R-:W-:Y:S01]  /*4070*/  LOP3.LUT R4, RZ, UR5, RZ, 0x33, !PT ;  /* 0x00000005ff047c12 */ /* 0x000fe2000f8e33ff */
[----:B------:R-:W-:Y:S02]  /*4080*/  VOTEU.ANY UR7, UPT, PT ;  /* 0x0000000000077886 */ /* 0x000fe400038e0100 */
[----:B------:R-:W-:Y:S01]  /*4090*/  UFLO.U32 UR7, UR7 ;  /* 0x00000007000772bd */ /* 0x000fe200080e0000 */
[----:B------:R-:W2:Y:S01]  /*40a0*/  REDUX UR5, R4 ;  /* 0x00000000040573c4 */ /* 0x000ea20000000000 */
[----:B------:R-:W-:-:S06]  /*40b0*/  IMAD.U32 R0, RZ, RZ, UR8 ;  /* 0x00000008ff007e24 */ /* 0x000fcc000f8e00ff */
[----:B------:R3:W-:Y:S01]  /*40c0*/  UTCATOMSWS.AND URZ, UR8 ;  /* 0x0000000800ff79e3 */ /* 0x0007e20008000000 */
[----:B------:R-:W4:Y:S01]  /*40d0*/  REDUX UR6, R0 ;  /* 0x00000000000673c4 */ /* 0x000f220000000000 */
[----:B-1----:R-:W-:Y:S01]  /*40e0*/  ISETP.EQ.U32.AND P0, PT, R2, UR7, PT ;  /* 0x0000000702007c0c */ /* 0x002fe2000bf02070 */
[----:B--2---:R-:W-:Y:S01]  /*40f0*/  IMAD.U32 R2, RZ, RZ, UR5 ;  /* 0x00000005ff027e24 */ /* 0x004fe2000f8e00ff */
[----:B----4-:R-:W-:-:S11]  /*4100*/  MOV R3, UR6 ;  /* 0x0000000600037c02 */ /* 0x010fd60008000f00 */
[----:B------:R3:W-:Y:S04]  /*4110*/  @P0 ATOMS.AND RZ, [UR4+0x14], R3 ;  /* 0x00001403ffff098c */ /* 0x0007e8000a800004 */
[----:B------:R3:W-:Y:S01]  /*4120*/  @P0 ATOMS.AND RZ, [UR4+0x18], R2 ;  /* 0x00001802ffff098c */ /* 0x0007e2000a800004 */
[----:B------:R-:W-:Y:S05]  /*4130*/  BRA `(.L_x_80) ;  /* 0x0000000000147947 */ /* 0x000fea0003800000 */
.L_x_79:
[----:B------:R-:W-:Y:S02]  /*4140*/  MOV R2, 0x4160 ;  /* 0x0000416000027802 */ /* 0x000fe40000000f00 */
[----:B----45:R-:W-:Y:S05]  /*4150*/  CALL.REL.NOINC `($__internal_0_$__cuda_sm10x_tcgen05_guardrail_trap_col_being_dealloced_not_returned_by_alloc) ;  /* 0x0000004400b07944 */ /* 0x030fea0003c00000 */
[----:B------:R-:W-:Y:S05]  /*4160*/  BRA `(.L_x_80) ;  /* 0x0000000000087947 */ /* 0x000fea0003800000 */
.L_x_78:
[----:B------:R-:W-:Y:S02]  /*4170*/  MOV R2, 0x4190 ;  /* 0x0000419000027802 */ /* 0x000fe40000000f00 */
[----:B----45:R-:W-:Y:S05]  /*4180*/  CALL.REL.NOINC `($__internal_2_$__cuda_sm10x_tcgen05_guardrail_trap_unallocated_columns_being_dealloced) ;  /* 0x0000004400bc7944 */ /* 0x030fea0003c00000 */
.L_x_80:
[----:B------:R-:W-:Y:S01]  /*4190*/  NOP ;  /* 0x0000000000007918 */ /* 0x000fe20000000000 */
[----:B---3--:R-:W-:Y:S05]  /*41a0*/  EXIT ;  /* 0x000000000000794d */ /* 0x008fea0003800000 */
.L_x_62:
[----:B------:R-:W-:-:S09]  /*41b0*/  UISETP.NE.OR UP2, UPT, UR8, 0x3, !UP2 ;  /* 0x000000030800788c */ /* 0x000fd2000d745670 */
[----:B------:R-:W-:Y:S05]  /*41c0*/  BRA.U UP2, `(.L_x_81) ;  /* 0x0000000d02407547 */ /* 0x000fea000b800000 */
[----:B------:R-:W1:Y:S01]  /*41d0*/  LDC R0, c[0x0][0xb30] ;  /* 0x0002cc00ff007b82 */ /* 0x000e620000000800 */
[----:B------:R-:W2:Y:S01]  /*41e0*/  LDCU.64 UR8, c[0x0][0x888] ;  /* 0x00011100ff0877ac */ /* 0x000ea20008000a00 */
[----:B------:R-:W-:Y:S02]  /*41f0*/  HFMA2 R29, -RZ, RZ, 0, 0 ;  /* 0x00000000ff1d7431 */ /* 0x000fe400000001ff */
[----:B------:R-:W-:Y:S01]  /*4200*/  IMAD.MOV.U32 R31, RZ, RZ, 0x1 ;  /* 0x00000001ff1f7424 */ /* 0x000fe200078e00ff */
[----:B------:R-:W-:Y:S01]  /*4210*/  MOV R23, 0x1000 ;  /* 0x0000100000177802 */ /* 0x000fe20000000f00 */
[----:B------:R-:W4:Y:S01]  /*4220*/  LDCU.64 UR4, c[0x0][0x890] ;  /* 0x00011200ff0477ac */ /* 0x000f220008000a00 */
[----:B------:R-:W-:Y:S01]  /*4230*/  IMAD.MOV.U32 R30, RZ, RZ, RZ ;  /* 0x000000ffff1e7224 */ /* 0x000fe200078e00ff */
[----:B------:R-:W3:Y:S01]  /*4240*/  LDC R19, c[0x0][0x370] ;  /* 0x0000dc00ff137b82 */ /* 0x000ee20000000800 */
[----:B------:R-:W-:Y:S01]  /*4250*/  UMOV UR7, 0x400 ;  /* 0x0000040000077882 */ /* 0x000fe20000000000 */
[----:B------:R-:W-:-:S02]  /*4260*/  UPLOP3.LUT UP1, UPT, UPT, UPT, UPT, 0x40, 0x4 ;  /* 0x000000000004789c */ /* 0x000fc40003f2e870 */
[----:B------:R-:W-:-:S04]  /*4270*/  ULEA UR7, UR37, UR7, 0x18 ;  /* 0x0000000725077291 */ /* 0x000fc8000f8ec0ff */
[----:B------:R-:W3:Y:S01]  /*4280*/  LDC R2, c[0x0][0xb0c] ;  /* 0x0002c300ff027b82 */ /* 0x000ee20000000800 */
[----:B------:R-:W-:Y:S02]  /*4290*/  UIADD3 UR13, UPT, UPT, UR7, 0x118, URZ ;  /* 0x00000118070d7890 */ /* 0x000fe4000fffe0ff */
[----:B--2---:R-:W-:Y:S02]  /*42a0*/  UISETP.NE.U32.AND UP2, UPT, UR8, URZ, UPT ;  /* 0x000000ff0800728c */ /* 0x004fe4000bf45070 */
[----:B------:R-:W-:Y:S02]  /*42b0*/  UIADD3 UR17, UPT, UPT, UR7, 0x110, URZ ;  /* 0x0000011007117890 */ /* 0x000fe4000fffe0ff */
[----:B----4-:R-:W-:Y:S01]  /*42c0*/  UISETP.NE.U32.AND UP3, UPT, UR4, URZ, UPT ;  /* 0x000000ff0400728c */ /* 0x010fe2000bf65070 */
[----:B------:R-:W2:Y:S01]  /*42d0*/  LDC R18, c[0x0][0xb20] ;  /* 0x0002c800ff127b82 */ /* 0x000ea20000000800 */
[----:B-1----:R-:W-:Y:S01]  /*42e0*/  ISETP.NE.AND P1, PT, R0, 0x1, PT ;  /* 0x000000010000780c */ /* 0x002fe20003f25270 */
[----:B------:R-:W-:-:S02]  /*42f0*/  UISETP.NE.AND.EX UP2, UPT, UR9, URZ, UPT, UP2 ;  /* 0x000000ff0900728c */ /* 0x000fc4000bf45320 */
[----:B------:R-:W-:Y:S02]  /*4300*/  UPRMT UR13, UR37, 0x654, UR13 ;  /* 0x00000654250d7896 */ /* 0x000fe4000800000d */
[----:B------:R-:W-:Y:S02]  /*4310*/  UISETP.NE.AND.EX UP3, UPT, UR5, URZ, UPT, UP3 ;  /* 0x000000ff0500728c */ /* 0x000fe4000bf65330 */
[----:B------:R-:W1:Y:S08]  /*4320*/  LDC.64 R32, c[0x0][0x348] ;  /* 0x0000d200ff207b82 */ /* 0x000e700000000a00 */
[----:B------:R-:W4:Y:S08]  /*4330*/  LDC.64 R16, c[0x0][0xb10] ;  /* 0x0002c400ff107b82 */ /* 0x000f300000000a00 */
[----:B------:R-:W1:Y:S08]  /*4340*/  LDC.64 R6, c[0x0][0xb18] ;  /* 0x0002c600ff067b82 */ /* 0x000e700000000a00 */
[----:B------:R-:W1:Y:S08]  /*4350*/  LDC.64 R4, c[0x0][0xb28] ;  /* 0x0002ca00ff047b82 */ /* 0x000e700000000a00 */
[----:B--23--:R-:W1:Y:S02]  /*4360*/  LDC R22, c[0x0][0x374] ;  /* 0x0000dd00ff167b82 */ /* 0x00ce640000000800 */
.L_x_90:
[C---:B------:R-:W-:Y:S02]  /*4370*/  LEA R0, R30.reuse, UR7, 0x3 ;  /* 0x000000071e007c11 */ /* 0x040fe4000f8e18ff */
[----:B------:R-:W-:Y:S02]  /*4380*/  SHF.L.U32 R3, R29, 0x1f, RZ ;  /* 0x0000001f1d037819 */ /* 0x000fe400000006ff */
[----:B------:R-:W-:Y:S02]  /*4390*/  LEA R24, R30, UR7, 0x4 ;  /* 0x000000071e187c11 */ /* 0x000fe4000f8e20ff */
[----:B--2---:R-:W2:Y:S02]  /*43a0*/  SYNCS.PHASECHK.TRANS64.TRYWAIT P0, [R0+URZ+0x140], R3 ;  /* 0x00014003000075a7 */ /* 0x004ea400080011ff */
[----:B--2---:R-:W-:Y:S05]  /*43b0*/  @!P0 BRA `(.L_x_82) ;  /* 0x0000004000548947 */ /* 0x004fea0003800000 */
.L_x_172:
[----:B------:R-:W-:Y:S01]  /*43c0*/  ISETP.GE.AND P0, PT, R40, 0x1, PT ;  /* 0x000000012800780c */ /* 0x000fe20003f06270 */
[----:B------:R-:W3:Y:S01]  /*43d0*/  LDS.128 R24, [R24+0x1d0] ;  /* 0x0001d00018187984 */ /* 0x000ee20000000c00 */
[----:B--2---:R-:W-:Y:S01]  /*43e0*/  VIADD R0, R0, 0x150 ;  /* 0x0000015000007836 */ /* 0x004fe20000000000 */
[----:B------:R-:W-:Y:S01]  /*43f0*/  @!PT LDS RZ, [RZ] ;  /* 0x00000000fffff984 */ /* 0x000fe20000000800 */
[----:B------:R-:W-:Y:S01]  /*4400*/  @!PT LDS RZ, [RZ] ;  /* 0x00000000fffff984 */ /* 0x000fe20000000800 */
[----:B------:R-:W-:Y:S01]  /*4410*/  @!PT LDS RZ, [RZ] ;  /* 0x00000000fffff984 */ /* 0x000fe20000000800 */
[----:B------:R-:W-:Y:S01]  /*4420*/  @!PT LDS RZ, [RZ] ;  /* 0x00000000fffff984 */ /* 0x000fe20000000800 */
[----:B------:R2:W-:Y:S06]  /*4430*/  MEMBAR.ALL.CTA ;  /* 0x0000000000007992 */ /* 0x0005ec0000008000 */
[----:B--2---:R-:W2:Y:S01]  /*4440*/  FENCE.VIEW.ASYNC.S ;  /* 0x00000000000073c6 */ /* 0x004ea20000000000 */
[----:B------:R-:W-:Y:S04]  /*4450*/  PRMT R0, RZ, 0x654, R0 ;  /* 0x00000654ff007816 */ /* 0x000fe80000000000 */
[----:B--2---:R2:W-:Y:S01]  /*4460*/  SYNCS.ARRIVE.TRANS64.RED.A1T0 RZ, [R0+URZ], RZ ;  /* 0x000000ff00ff79a7 */ /* 0x0045e200081004ff */
[----:B---3--:R-:W-:Y:S11]  /*4470*/  LOP3.LUT P3, RZ, R26, 0x1, RZ, 0xc0, !PT ;  /* 0x000000011aff7812 */ /* 0x008ff6000786c0ff */
[----:B------:R-:W-:Y:S02]  /*4480*/  @!UPT UIADD3 URZ, UPT, UPT, URZ, URZ, URZ ;  /* 0x000000fffffff290 */ /* 0x000fe4000fffe0ff */
[----:B------:R-:W-:Y:S02]  /*4490*/  @P3 MOV R13, R24 ;  /* 0x00000018000d3202 */ /* 0x000fe40000000f00 */
[----:B------:R-:W-:Y:S01]  /*44a0*/  @P3 LOP3.LUT R8, R25, 0xffff, RZ, 0xc0, !PT ;  /* 0x0000ffff19083812 */ /* 0x000fe200078ec0ff */
[----:B--2---:R-:W-:Y:S06]  /*44b0*/  @!P0 BRA `(.L_x_83) ;  /* 0x0000000000a48947 */ /* 0x004fec0003800000 */
[----:B-1----:R-:W-:Y:S01]  /*44c0*/  IMAD.HI.U32 R35, R22, R7, RZ ;  /* 0x0000000716237227 */ /* 0x002fe200078e00ff */
[----:B------:R-:W-:Y:S02]  /*44d0*/  ISETP.NE.AND P0, PT, R6, 0x1, PT ;  /* 0x000000010600780c */ /* 0x000fe40003f05270 */
[----:B------:R-:W-:Y:S01]  /*44e0*/  ISETP.NE.AND P2, PT, R40, 0x1, PT ;  /* 0x000000012800780c */ /* 0x000fe20003f45270 */
[----:B----4-:R-:W-:Y:S01]  /*44f0*/  IMAD.HI.U32 R34, R19, R16, RZ ;  /* 0x0000001013227227 */ /* 0x010fe200078e00ff */
[----:B------:R-:W-:Y:S02]  /*4500*/  SHF.R.U32.HI R35, RZ, R18, R35 ;  /* 0x00000012ff237219 */ /* 0x000fe40000011623 */
[----:B------:R-:W-:Y:S01]  /*4510*/  ISETP.NE.AND P4, PT, R2, 0x1, PT ;  /* 0x000000010200780c */ /* 0x000fe20003f85270 */
[----:B------:R-:W-:Y:S01]  /*4520*/  IMAD.HI.U32 R36, R13, R16, RZ ;  /* 0x000000100d247227 */ /* 0x000fe200078e00ff */
[----:B------:R-:W-:Y:S02]  /*4530*/  SHF.R.U32.HI R34, RZ, R17, R34 ;  /* 0x00000011ff227219 */ /* 0x000fe40000011622 */
[----:B------:R-:W-:Y:S01]  /*4540*/  SEL R3, R22, R35, !P0 ;  /* 0x0000002316037207 */ /* 0x000fe20004000000 */
[C---:B------:R-:W-:Y:S01]  /*4550*/  IMAD.HI.U32 R35, R8.reuse, R7, RZ ;  /* 0x0000000708237227 */ /* 0x040fe200078e00ff */
[----:B------:R-:W-:Y:S02]  /*4560*/  SEL R11, R19, R34, !P4 ;  /* 0x00000022130b7207 */ /* 0x000fe40006000000 */
[----:B------:R-:W-:Y:S01]  /*4570*/  SHF.R.U32.HI R36, RZ, R17, R36 ;  /* 0x00000011ff247219 */ /* 0x000fe20000011624 */
[----:B------:R-:W-:Y:S01]  /*4580*/  IMAD.HI.U32 R38, R3, R4, RZ ;  /* 0x0000000403267227 */ /* 0x000fe200078e00ff */
[----:B------:R-:W-:Y:S03]  /*4590*/  SHF.R.U32.HI R35, RZ, R18, R35 ;  /* 0x00000012ff237219 */ /* 0x000fe60000011623 */
[----:B------:R-:W-:Y:S01]  /*45a0*/  IMAD.HI.U32 R34, R11, R4, RZ ;  /* 0x000000040b227227 */ /* 0x000fe200078e00ff */
[----:B------:R-:W-:Y:S02]  /*45b0*/  @P2 SHF.R.U32.HI R3, RZ, R5, R38 ;  /* 0x00000005ff032219 */ /* 0x000fe40000011626 */
[----:B------:R-:W-:Y:S02]  /*45c0*/  SEL R9, R8, R35, !P0 ;  /* 0x0000002308097207 */ /* 0x000fe40004000000 */
[----:B------:R-:W-:Y:S01]  /*45d0*/  @P2 SHF.R.U32.HI R11, RZ, R5, R34 ;  /* 0x00000005ff0b2219 */ /* 0x000fe20000011622 */
[C---:B------:R-:W-:Y:S01]  /*45e0*/  IMAD R10, R40.reuse, R3, RZ ;  /* 0x00000003280a7224 */ /* 0x040fe200078e02ff */
[----:B------:R-:W-:Y:S01]  /*45f0*/  SEL R3, R13, R36, !P4 ;  /* 0x000000240d037207 */ /* 0x000fe20006000000 */
[C---:B------:R-:W-:Y:S03]  /*4600*/  IMAD.HI.U32 R14, R9.reuse, R4, RZ ;  /* 0x00000004090e7227 */ /* 0x040fe600078e00ff */
[----:B------:R-:W-:Y:S01]  /*4610*/  ISETP.GE.AND P0, PT, R9, R10, PT ;  /* 0x0000000a0900720c */ /* 0x000fe20003f06270 */
[C---:B------:R-:W-:Y:S01]  /*4620*/  IMAD R12, R40.reuse, R11, RZ ;  /* 0x0000000b280c7224 */ /* 0x040fe200078e02ff */
[-C--:B------:R-:W-:Y:S04]  /*4630*/  SHF.R.U32.HI R14, RZ, R5.reuse, R14 ;  /* 0x00000005ff0e7219 */ /* 0x080fe8000001160e */
[----:B------:R-:W-:Y:S02]  /*4640*/  ISETP.GE.OR P0, PT, R3, R12, P0 ;  /* 0x0000000c0300720c */ /* 0x000fe40000706670 */
[----:B------:R-:W-:Y:S05]  /*4650*/  SEL R15, R9, R14, !P2 ;  /* 0x0000000e090f7207 */ /* 0x000fea0005000000 */
[----:B------:R-:W-:Y:S04]  /*4660*/  IMAD.MOV R14, RZ, RZ, -R15 ;  /* 0x000000ffff0e7224 */ /* 0x000fe800078e0a0f */
[----:B------:R-:W-:Y:S02]  /*4670*/  IMAD R14, R40, R14, R9 ;  /* 0x0000000e280e7224 */ /* 0x000fe400078e0209 */
[C---:B------:R-:W-:Y:S05]  /*4680*/  @!P0 IMAD.HI.U32 R10, R3.reuse, R4, RZ ;  /* 0x00000004030a8227 */ /* 0x040fea00078e00ff */
[----:B------:R-:W-:Y:S04]  /*4690*/  @!P0 SHF.R.U32.HI R10, RZ, R5, R10 ;  /* 0x00000005ff0a8219 */ /* 0x000fe8000001160a */
[----:B------:R-:W-:Y:S01]  /*46a0*/  @!P0 SEL R0, R3, R10, !P2 ;  /* 0x0000000a03008207 */ /* 0x000fe20005000000 */
[----:B------:R-:W-:Y:S03]  /*46b0*/  IMAD.MOV R10, RZ, RZ, -R3 ;  /* 0x000000ffff0a7224 */ /* 0x000fe600078e0a03 */
[----:B------:R-:W-:Y:S01]  /*46c0*/  @!P0 IADD3 R15, PT, PT, R15, -R0, RZ ;  /* 0x800000000f0f8210 */ /* 0x000fe20007ffe0ff */
[----:B------:R-:W-:Y:S01]  /*46d0*/  @!P0 IMAD R0, R11, R14, R0 ;  /* 0x0000000e0b008224 */ /* 0x000fe200078e0200 */
[----:B------:R-:W-:Y:S01]  /*46e0*/  IADD3 R11, PT, PT, -R9, RZ, RZ ;  /* 0x000000ff090b7210 */ /* 0x000fe20007ffe1ff */
[----:B------:R-:W-:Y:S02]  /*46f0*/  IMAD R13, R2, R10, R13 ;  /* 0x0000000a020d7224 */ /* 0x000fe400078e020d */
[----:B------:R-:W-:Y:S02]  /*4700*/  @!P0 IMAD R9, R15, R40, R3 ;  /* 0x000000280f098224 */ /* 0x000fe400078e0203 */
[----:B------:R-:W-:Y:S02]  /*4710*/  @!P0 IMAD.MOV.U32 R3, RZ, RZ, R0 ;  /* 0x000000ffff038224 */ /* 0x000fe400078e0000 */
[----:B------:R-:W-:Y:S02]  /*4720*/  IMAD R8, R6, R11, R8 ;  /* 0x0000000b06087224 */ /* 0x000fe400078e0208 */
[----:B------:R-:W-:Y:S02]  /*4730*/  IMAD R13, R3, R2, R13 ;  /* 0x00000002030d7224 */ /* 0x000fe400078e020d */
[----:B------:R-:W-:Y:S02]  /*4740*/  IMAD R8, R9, R6, R8 ;  /* 0x0000000609087224 */ /* 0x000fe400078e0208 */
.L_x_83:
[----:B------:R-:W-:Y:S05]  /*4750*/  BRA.U UP1, `(.L_x_84) ;  /* 0x0000000101107547 */ /* 0x000fea000b800000 */
[----:B------:R-:W-:Y:S04]  /*4760*/  MOV R0, UR6 ;  /* 0x0000000600007c02 */ /* 0x000fe80008000f00 */
[----:B------:R-:W-:Y:S04]  /*4770*/  SHF.L.U32 R3, R0, 0x1f, RZ ;  /* 0x0000001f00037819 */ /* 0x000fe800000006ff */
[----:B------:R-:W2:Y:S02]  /*4780*/  SYNCS.PHASECHK.TRANS64.TRYWAIT P0, [UR7+0x138], R3 ;  /* 0x00013803ff0075a7 */ /* 0x000ea40008001107 */
[----:B--2---:R-:W-:Y:S05]  /*4790*/  @!P0 BRA `(.L_x_85) ;  /* 0x0000003c00708947 */ /* 0x004fea0003800000 */
.L_x_84:
[----:B------:R-:W-:Y:S02]  /*47a0*/  R2UR UR19, R21 ;  /* 0x00000000151372ca */ /* 0x000fe400000e0000 */
[----:B------:R-:W-:Y:S02]  /*47b0*/  R2UR UR18, R20 ;  /* 0x00000000141272ca */ /* 0x000fe400000e0000 */
[----:B------:R-:W-:Y:S02]  /*47c0*/  ISETP.NE.U32.AND P2, PT, RZ, UR4, PT ;  /* 0x00000004ff007c0c */ /* 0x000fe4000bf45070 */
[----:B------:R-:W-:Y:S02]  /*47d0*/  SHF.L.U32 R12, R31, 0x1f, RZ ;  /* 0x0000001f1f0c7819 */ /* 0x000fe400000006ff */
[----:B------:R-:W-:Y:S05]  /*47e0*/  ISETP.NE.AND.EX P2, PT, RZ, UR5, PT, P2 ;  /* 0x00000005ff007c0c */ /* 0x000fea000bf45320 */
[----:B------:R-:W-:Y:S02]  /*47f0*/  USHF.L.U32 UR19, UR19, 0x6, URZ ;  /* 0x0000000613137899 */ /* 0x000fe400080006ff */
[----:B------:R-:W-:Y:S01]  /*4800*/  USHF.L.U32 UR18, UR18, 0x7, URZ ;  /* 0x0000000712127899 */ /* 0x000fe200080006ff */
[----:B------:R-:W-:Y:S11]  /*4810*/  BRA.U !UP3, `(.L_x_86) ;  /* 0x000000010b347547 */ /* 0x000ff6000b800000 */
[----:B------:R-:W-:Y:S01]  /*4820*/  UPLOP3.LUT UP0, UPT, UPT, UPT, UP2, 0x80, 0x8 ;  /* 0x000000000008789c */ /* 0x000fe20003f0f020 */
[----:B--2---:R-:W-:Y:S02]  /*4830*/  HFMA2 R0, -RZ, RZ, 0, 5.9604644775390625e-08 ;  /* 0x00000001ff007431 */ /* 0x004fe400000001ff */
[----:B------:R-:W-:Y:S03]  /*4840*/  IMAD.MOV.U32 R95, RZ, RZ, 0x1 ;  /* 0x00000001ff5f7424 */ /* 0x000fe600078e00ff */
[----:B------:R-:W-:Y:S05]  /*4850*/  PLOP3.LUT P0, PT, PT, PT, UP0, 0x80, 0x8 ;  /* 0x000000000008781c */ /* 0x000fea0003f0f008 */
[----:B------:R-:W2:Y:S01]  /*4860*/  @UP0 LDCU.64 UR10, c[0x0][0x888] ;  /* 0x00011100ff0a07ac */ /* 0x000ea20008000a00 */
[----:B------:R-:W-:Y:S07]  /*4870*/  @UP0 UIMAD UR8, UR36, UR4, URZ ;  /* 0x00000004240802a4 */ /* 0x000fee000f8e02ff */
[----:B------:R-:W-:Y:S01]  /*4880*/  @!P0 PRMT R95, R0, 0x7610, R95 ;  /* 0x00007610005f8816 */ /* 0x000fe2000000005f */
[----:B--2---:R-:W-:Y:S03]  /*4890*/  @UP0 UIMAD.WIDE UR10, UR8, 0x4, UR10 ;  /* 0x00000004080a08a5 */ /* 0x004fe6000f8e020a */
[----:B------:R-:W2:Y:S03]  /*48a0*/  @!UP0 LDCU UR8, c[0x0][0x880] ;  /* 0x00011000ff0887ac */ /* 0x000ea60008000800 */
[----:B------:R-:W-:Y:S01]  /*48b0*/  IMAD.U32 R10, RZ, RZ, UR10 ;  /* 0x0000000aff0a7e24 */ /* 0x000fe2000f8e00ff */
[----:B------:R-:W-:Y:S05]  /*48c0*/  MOV R11, UR11 ;  /* 0x0000000b000b7c02 */ /* 0x000fea0008000f00 */
[----:B-----5:R3:W5:Y:S02]  /*48d0*/  @P0 LDG.E R49, desc[UR46][R10.64] ;  /* 0x0000002e0a310981 */ /* 0x020764000c1e1900 */
[----:B--23--:R-:W-:Y:S07]  /*48e0*/  @!P0 IMAD.U32 R49, RZ, RZ, UR8 ;  /* 0x00000008ff318e24 */ /* 0x00cfee000f8e00ff */
.L_x_86:
[----:B-----5:R-:W-:Y:S01]  /*48f0*/  @!P2 FSETP.EQ.AND P0, PT, R49, RZ, PT ;  /* 0x000000ff3100a20b */ /* 0x020fe20003f02000 */
[----:B------:R-:W-:Y:S01]  /*4900*/  @!UPT UIADD3 URZ, UPT, UPT, URZ, URZ, URZ ;  /* 0x000000fffffff290 */ /* 0x000fe2000fffe0ff */
[----:B------:R-:W-:Y:S11]  /*4910*/  @!P2 BRA `(.L_x_87) ;  /* 0x000000000014a947 */ /* 0x000ff60003800000 */
[----:B------:R-:W-:Y:S02]  /*4920*/  LOP3.LUT P2, RZ, R95, 0xff, RZ, 0xc0, !PT ;  /* 0x000000ff5fff7812 */ /* 0x000fe4000784c0ff */
[----:B------:R-:W-:Y:S04]  /*4930*/  PLOP3.LUT P0, PT, PT, PT, UP0, 0x80, 0x8 ;  /* 0x000000000008781c */ /* 0x000fe80003f0f008 */
[----:B------:R-:W-:Y:S07]  /*4940*/  PLOP3.LUT P0, PT, P0, PT, PT, 0x8, 0x80 ;  /* 0x000000000080781c */ /* 0x000fee000070e170 */
[----:B------:R-:W-:Y:S11]  /*4950*/  @P2 FSETP.EQ.AND P0, PT, R49, RZ, PT ;  /* 0x000000ff3100220b */ /* 0x000ff60003f02000 */
[----:B------:R-:W-:Y:S02]  /*4960*/  @!UPT UIADD3 URZ, UPT, UPT, URZ, URZ, URZ ;  /* 0x000000fffffff290 */ /* 0x000fe4000fffe0ff */
.L_x_87:
[----:B------:R-:W3:Y:S01]  /*4970*/  SYNCS.PHASECHK.TRANS64.TRYWAIT P2, [UR7+0x120], R12 ;  /* 0x0001200cff0075a7 */ /* 0x000ee20008041107 */
[----:B------:R-:W-:Y:S04]  /*4980*/  ELECT P4, URZ, PT ;  /* 0x0000000000ff782f */ /* 0x000fe80003880000 */
[----:B------:R-:W-:Y:S11]  /*4990*/  PLOP3.LUT P4, PT, P0, P4, PT, 0xf2, 0x2f ;  /* 0x00000000002f781c */ /* 0x000ff60000789e72 */
[----:B------:R-:W-:Y:S02]  /*49a0*/  @!UPT UIADD3 URZ, UPT, UPT, URZ, URZ, URZ ;  /* 0x000000fffffff290 */ /* 0x000fe4000fffe0ff */
[----:B-1----:R-:W-:Y:S05]  /*49b0*/  @!P4 IADD3 R21, P0, PT, R32, 0x580, RZ ;  /* 0x000005802015c810 */ /* 0x002fea0007f1e0ff */
[----:B------:R-:W-:Y:S01]  /*49c0*/  @!P4 IMAD.X R20, RZ, RZ, R33, P0 ;  /* 0x000000ffff14c224 */ /* 0x000fe200000e0621 */
[----:B---3--:R-:W-:Y:S07]  /*49d0*/  @!P2 BRA `(.L_x_88) ;  /* 0x0000003800f8a947 */ /* 0x008fee0003800000 */
.L_x_175:
[----:B------:R-:W3:Y:S01]  /*49e0*/  LDC.64 R14, c[0x0][0xb10] ;  /* 0x0002c400ff0e7b82 */ /* 0x000ee20000000a00 */
[----:B------:R-:W-:Y:S01]  /*49f0*/  @!P4 R2UR UR8, R20 ;  /* 0x000000001408c2ca */ /* 0x000fe200000e0000 */
[----:B------:R-:W-:Y:S01]  /*4a00*/  VOTEU.ALL UP1, P4 ;  /* 0x0000000000ff7886 */ /* 0x000fe20002020000 */
[----:B------:R-:W-:Y:S01]  /*4a10*/  @!P4 R2UR UR9, R21 ;  /* 0x000000001509c2ca */ /* 0x000fe200000e0000 */
[----:B------:R-:W-:Y:S01]  /*4a20*/  UMOV UR10, 0x0 ;  /* 0x00000000000a7882 */ /* 0x000fe20000000000 */
[----:B------:R-:W-:Y:S03]  /*4a30*/  UMOV UR11, 0x10000000 ;  /* 0x10000000000b7882 */ /* 0x000fe60000000000 */
[----:B------:R-:W5:Y:S01]  /*4a40*/  LDC.64 R10, c[0x0][0xb18] ;  /* 0x0002c600ff0a7b82 */ /* 0x000f620000000a00 */
[----:B------:R-:W-:Y:S01]  /*4a50*/  @!UP1 UIADD3 UR16, UPT, UPT, UR7, 0x200, URZ ;  /* 0x0000020007109890 */ /* 0x000fe2000fffe0ff */
[----:B------:R-:W-:Y:S01]  /*4a60*/  @P3 SHF.R.U32.HI R28, RZ, 0x10, R25 ;  /* 0x00000010ff1c3819 */ /* 0x000fe20000011619 */
[----:B------:R-:W-:Y:S01]  /*4a70*/  VOTEU.ALL UP1, P4 ;  /* 0x0000000000ff7886 */ /* 0x000fe20002020000 */
[----:B------:R-:W-:Y:S01]  /*4a80*/  UMOV UR20, UR36 ;  /* 0x0000002400147c82 */ /* 0x000fe20008000000 */
[----:B------:R-:W-:Y:S03]  /*4a90*/  VIADD R30, R30, 0x1 ;  /* 0x000000011e1e7836 */ /* 0x000fe60000000000 */
[----:B--2---:R-:W2:Y:S01]  /*4aa0*/  @!P1 LDC R0, c[0x0][0xb20] ;  /* 0x0002c800ff009b82 */ /* 0x004ea20000000800 */
[----:B------:R-:W-:Y:S01]  /*4ab0*/  IMAD.U32 R21, RZ, RZ, UR8 ;  /* 0x00000008ff157e24 */ /* 0x000fe2000f8e00ff */
[----:B------:R-:W-:Y:S06]  /*4ac0*/  UPRMT UR8, UR37, 0x654, UR17 ;  /* 0x0000065425087896 */ /* 0x000fec0008000011 */
[----:B-1----:R-:W1:Y:S01]  /*4ad0*/  @!P1 LDC R3, c[0x0][0xb0c] ;  /* 0x0002c300ff039b82 */ /* 0x002e620000000800 */
[----:B------:R-:W-:Y:S01]  /*4ae0*/  IMAD.U32 R20, RZ, RZ, UR9 ;  /* 0x00000009ff147e24 */ /* 0x000fe2000f8e00ff */
[----:B------:R-:W-:Y:S04]  /*4af0*/  @!P4 R2UR UR15, R21 ;  /* 0x00000000150fc2ca */ /* 0x000fe800000e0000 */
[----:B------:R-:W-:Y:S01]  /*4b00*/  @!P4 R2UR UR14, R20 ;  /* 0x00000000140ec2ca */ /* 0x000fe200000e0000 */
[----:B------:R-:W-:Y:S11]  /*4b10*/  @!P4 IMAD.MOV.U32 R20, RZ, RZ, 0x1000 ;  /* 0x00001000ff14c424 */ /* 0x000ff600078e00ff */
[----:B------:R-:W-:Y:S01]  /*4b20*/  @!UPT UIADD3 URZ, UPT, UPT, URZ, URZ, URZ ;  /* 0x000000fffffff290 */ /* 0x000fe2000fffe0ff */
[----:B------:R1:W-:Y:S01]  /*4b30*/  @!UP1 UTMALDG.3D [UR16], [UR14], desc[UR10] ;  /* 0x00000a100e0095b4 */ /* 0x0003e20008011000 */
[----:B------:R1:W-:Y:S02]  /*4b40*/  @!P4 SYNCS.ARRIVE.TRANS64.RED.A0TR RZ, [UR7+0x110], R20 ;  /* 0x00011014ffffc9a7 */ /* 0x0003e40008300407 */
[----:B-1----:R-:W-:Y:S01]  /*4b50*/  @!P1 ISETP.NE.AND P2, PT, R3, 0x1, PT ;  /* 0x000000010300980c */ /* 0x002fe20003f45270 */
[C---:B---3--:R-:W-:Y:S01]  /*4b60*/  @!P1 IMAD.HI.U32 R14, R13.reuse, R14, RZ ;  /* 0x0000000e0d0e9227 */ /* 0x048fe200078e00ff */
[----:B-----5:R-:W-:Y:S03]  /*4b70*/  @!P1 ISETP.NE.AND P0, PT, R10, 0x1, PT ;  /* 0x000000010a00980c */ /* 0x020fe60003f05270 */
[C---:B------:R-:W-:Y:S01]  /*4b80*/  @!P1 IMAD.HI.U32 R11, R8.reuse, R11, RZ ;  /* 0x0000000b080b9227 */ /* 0x040fe200078e00ff */
[----:B------:R-:W-:Y:S04]  /*4b90*/  @!P1 SHF.R.U32.HI R14, RZ, R15, R14 ;  /* 0x0000000fff0e9219 */ /* 0x000fe8000001160e */
[----:B--2---:R-:W-:Y:S01]  /*4ba0*/  @!P1 SHF.R.U32.HI R9, RZ, R0, R11 ;  /* 0x00000000ff099219 */ /* 0x004fe2000001160b */
[----:B------:R-:W-:Y:S01]  /*4bb0*/  SYNCS.ARRIVE.TRANS64.RED.A1T0 RZ, [UR8], RZ ;  /* 0x000000ffffff79a7 */ /* 0x000fe20008100408 */
[----:B------:R-:W-:Y:S02]  /*4bc0*/  @!P1 SEL R14, R13, R14, !P2 ;  /* 0x0000000e0d0e9207 */ /* 0x000fe40005000000 */
[----:B------:R-:W-:Y:S01]  /*4bd0*/  @!P1 SEL R9, R8, R9, !P0 ;  /* 0x0000000908099207 */ /* 0x000fe20004000000 */
[----:B------:R-:W1:Y:S04]  /*4be0*/  SYNCS.PHASECHK.TRANS64.TRYWAIT P5, [UR7+0x128], R12 ;  /* 0x0001280cff0075a7 */ /* 0x000e6800080a1107 */
[----:B------:R-:W-:Y:S02]  /*4bf0*/  @!P1 IMAD.IADD R0, R9, 0x1, -R14 ;  /* 0x0000000109009824 */ /* 0x000fe400078e0a0e */
[----:B------:R-:W-:Y:S02]  /*4c00*/  @!P1 IMAD.IADD R9, R14, 0x1, -R9 ;  /* 0x000000010e099824 */ /* 0x000fe400078e0a09 */
[----:B------:R-:W-:Y:S02]  /*4c10*/  @!P1 IMAD R13, R0, R3, R13 ;  /* 0x00000003000d9224 */ /* 0x000fe400078e020d */
[----:B------:R-:W-:Y:S01]  /*4c20*/  @!P1 IMAD R8, R9, R10, R8 ;  /* 0x0000000a09089224 */ /* 0x000fe200078e0208 */
[----:B-1----:R-:W-:Y:S06]  /*4c30*/  @!P5 BRA `(.L_x_89) ;  /* 0x000000380078d947 */ /* 0x002fec0003800000 */
.L_x_177:
[----:B-1----:R-:W-:Y:S01]  /*4c40*/  @!P4 IADD3 R3, P0, PT, R32, 0x580, RZ ;  /* 0x000005802003c810 */ /* 0x002fe20007f1e0ff */
[----:B------:R-:W-:Y:S01]  /*4c50*/  VOTEU.ALL UP1, P4 ;  /* 0x0000000000ff7886 */ /* 0x000fe20002020000 */
[----:B------:R-:W-:Y:S01]  /*4c60*/  UMOV UR20, 0x0 ;  /* 0x0000000000147882 */ /* 0x000fe20000000000 */
[----:B------:R-:W-:Y:S01]  /*4c70*/  UMOV UR21, 0x10000000 ;  /* 0x1000000000157882 */ /* 0x000fe20000000000 */
[----:B------:R-:W-:Y:S01]  /*4c80*/  @!P4 R2UR UR9, R3 ;  /* 0x000000000309c2ca */ /* 0x000fe200000e0000 */
[----:B------:R-:W-:Y:S01]  /*4c90*/  @!P4 IMAD.X R0, RZ, RZ, R33, P0 ;  /* 0x000000ffff00c224 */ /* 0x000fe200000e0621 */
[----:B------:R-:W-:Y:S01]  /*4ca0*/  @!UP1 UIADD3 UR10, UPT, UPT, UR18, 0x40, URZ ;  /* 0x00000040120a9890 */ /* 0x000fe2000fffe0ff */
[----:B------:R-:W-:Y:S01]  /*4cb0*/  ISETP.NE.AND P0, PT, R30, 0x2, PT ;  /* 0x000000021e00780c */ /* 0x000fe20003f05270 */
[----:B------:R-:W-:Y:S01]  /*4cc0*/  UMOV UR11, UR19 ;  /* 0x00000013000b7c82 */ /* 0x000fe20008000000 */
[----:B------:R-:W-:Y:S01]  /*4cd0*/  UMOV UR12, UR36 ;  /* 0x00000024000c7c82 */ /* 0x000fe20008000000 */
[----:B------:R-:W-:Y:S01]  /*4ce0*/  @!P4 R2UR UR8, R0 ;  /* 0x000000000008c2ca */ /* 0x000fe200000e0000 */
[----:B------:R-:W-:Y:S01]  /*4cf0*/  IMAD.IADD R20, R8, 0x1, R94 ;  /* 0x0000000108147824 */ /* 0x000fe200078e025e */
[----:B------:R-:W-:Y:S01]  /*4d00*/  @P3 R2UR UR36, R28 ;  /* 0x000000001c2432ca */ /* 0x000fe200000e0000 */
[----:B------:R-:W-:Y:S01]  /*4d10*/  IMAD.IADD R21, R13, 0x1, R96 ;  /* 0x000000010d157824 */ /* 0x000fe200078e0260 */
[----:B------:R-:W-:Y:S02]  /*4d20*/  SEL R0, RZ, 0x1, P0 ;  /* 0x00000001ff007807 */ /* 0x000fe40000000000 */
[----:B------:R-:W-:Y:S01]  /*4d30*/  LOP3.LUT R31, R31, 0x1, RZ, 0x3c, !PT ;  /* 0x000000011f1f7812 */ /* 0x000fe200078e3cff */
[----:B------:R-:W-:Y:S01]  /*4d40*/  IMAD.U32 R10, RZ, RZ, UR9 ;  /* 0x00000009ff0a7e24 */ /* 0x000fe2000f8e00ff */
[----:B------:R-:W-:Y:S01]  /*4d50*/  @!UP1 UIADD3 UR9, UPT, UPT, UR7, 0x118, URZ ;  /* 0x0000011807099890 */ /* 0x000fe2000fffe0ff */
[----:B------:R-:W-:Y:S02]  /*4d60*/  LOP3.LUT R29, R29, R0, RZ, 0x3c, !PT ;  /* 0x000000001d1d7212 */ /* 0x000fe400078e3cff */
[----:B------:R-:W-:Y:S02]  /*4d70*/  SEL R30, R30, RZ, P0 ;  /* 0x000000ff1e1e7207 */ /* 0x000fe40000000000 */
[----:B------:R-:W-:Y:S01]  /*4d80*/  IMAD.U32 R11, RZ, RZ, UR8 ;  /* 0x00000008ff0b7e24 */ /* 0x000fe2000f8e00ff */
[----:B------:R-:W-:Y:S01]  /*4d90*/  @!P4 R2UR UR14, R10 ;  /* 0x000000000a0ec2ca */ /* 0x000fe200000e0000 */
[----:B------:R-:W-:Y:S01]  /*4da0*/  @!UP1 UIADD3 UR8, UPT, UPT, UR7, 0x1200, URZ ;  /* 0x0000120007089890 */ /* 0x000fe2000fffe0ff */
[----:B------:R-:W-:Y:S02]  /*4db0*/  VOTEU.ALL UP1, P4 ;  /* 0x0000000000ff7886 */ /* 0x000fe40002020000 */
[----:B------:R-:W-:Y:S11]  /*4dc0*/  @!P4 R2UR UR15, R11 ;  /* 0x000000000b0fc2ca */ /* 0x000ff600000e0000 */
[----:B------:R-:W-:Y:S02]  /*4dd0*/  @!UPT UIADD3 URZ, UPT, UPT, URZ, URZ, URZ ;  /* 0x000000fffffff290 */ /* 0x000fe4000fffe0ff */
[----:B------:R2:W-:Y:S01]  /*4de0*/  @!UP1 UTMALDG.3D [UR8], [UR14], desc[UR20] ;  /* 0x000014080e0095b4 */ /* 0x0005e20008011000 */
[----:B------:R2:W-:Y:S01]  /*4df0*/  @!P4 SYNCS.ARRIVE.TRANS64.RED.A0TR RZ, [UR7+0x118], R23 ;  /* 0x00011817ffffc9a7 */ /* 0x0005e20008300407 */
[----:B------:R-:W-:Y:S01]  /*4e00*/  UPLOP3.LUT UP1, UPT, UPT, UPT, UPT, 0x80, 0x8 ;  /* 0x000000000008789c */ /* 0x000fe20003f2f070 */
[----:B------:R-:W-:Y:S01]  /*4e10*/  SYNCS.ARRIVE.TRANS64.RED.A1T0 RZ, [UR13], RZ ;  /* 0x000000ffffff79a7 */ /* 0x000fe2000810040d */
[----:B------:R-:W-:Y:S09]  /*4e20*/  @P3 BRA `(.L_x_90) ;  /* 0xfffffff400503947 */ /* 0x000ff2000383ffff */
[----:B------:R-:W-:-:S04]  /*4e30*/  SHF.L.U32 R3, R31, 0x1f, RZ ;  /* 0x0000001f1f037819 */ /* 0x000fc800000006ff */
[----:B------:R-:W1:Y:S02]  /*4e40*/  SYNCS.PHASECHK.TRANS64.TRYWAIT P0, [UR7+0x120], R3 ;  /* 0x00012003ff0075a7 */ /* 0x000e640008001107 */
[----:B-1----:R-:W-:Y:S05]  /*4e50*/  @!P0 BRA `(.L_x_91) ;  /* 0x0000003800088947 */ /* 0x002fea0003800000 */
.L_x_179:
[----:B-1----:R-:W-:-:S07]  /*4e60*/  MOV R0, UR7 ;  /* 0x0000000700007c02 */ /* 0x002fce0008000f00 */
.L_x_92:
[----:B-1----:R-:W-:-:S04]  /*4e70*/  SHF.L.U32 R3, R31, 0x1f, RZ ;  /* 0x0000001f1f037819 */ /* 0x002fc800000006ff */
[----:B------:R1:W3:Y:S03]  /*4e80*/  SYNCS.PHASECHK.TRANS64.TRYWAIT P0, [R0+URZ+0x128], R3 ;  /* 0x00012803000075a7 */ /* 0x0002e600080011ff */
[----:B---3--:R-:W-:Y:S05]  /*4e90*/  @!P0 NANOSLEEP.SYNCS 0x989680 ;  /* 0x009896800000895d */ /* 0x008fea0003900000 */
[----:B------:R-:W3:Y:S02]  /*4ea0*/  @!P0 SYNCS.PHASECHK.TRANS64 P0, [R0+URZ+0x128], R3 ;  /* 0x00012803000085a7 */ /* 0x000ee400080010ff */
[----:B--23--:R-:W-:Y:S05]  /*4eb0*/  @P0 EXIT ;  /* 0x000000000000094d */ /* 0x00cfea0003800000 */
[----:B------:R-:W-:Y:S05]  /*4ec0*/  BRA `(.L_x_92) ;  /* 0xfffffffc00e87947 */ /* 0x000fea000383ffff */
.L_x_81:
[----:B------:R-:W-:-:S06]  /*4ed0*/  UISETP.GE.AND UP1, UPT, UR8, 0x4, UPT ;  /* 0x000000040800788c */ /* 0x000fcc000bf26270 */
[----:B------:R-:W-:-:S13]  /*4ee0*/  PLOP3.LUT P0, PT, PT, PT, UP1, 0x80, 0x8 ;  /* 0x000000000008781c */ /* 0x000fda0003f0f018 */
[----:B------:R-:W-:Y:S05]  /*4ef0*/  @!P0 EXIT ;  /* 0x000000000000894d */ /* 0x000fea0003800000 */
[----:B------:R-:W-:Y:S01]  /*4f00*/  BAR.SYNC.DEFER_BLOCKING 0x6, 0xa0 ;  /* 0x0182800000007b1d */ /* 0x000fe20000010000 */
[C---:B------:R-:W-:Y:S01]  /*4f10*/  IMAD.SHL.U32 R7, R108.reuse, 0x40, RZ ;  /* 0x000000406c077824 */ /* 0x040fe200078e00ff */
[C---:B------:R-:W-:Y:S01]  /*4f20*/  LOP3.LUT R110, R108.reuse, 0x60, RZ, 0xc0, !PT ;  /* 0x000000606c6e7812 */ /* 0x040fe200078ec0ff */
[C---:B------:R-:W-:Y:S01]  /*4f30*/  IMAD.SHL.U32 R100, R108.reuse, 0x20, RZ ;  /* 0x000000206c647824 */ /* 0x040fe200078e00ff */
[----:B------:R-:W-:Y:S01]  /*4f40*/  CS2R R106, SRZ ;  /* 0x00000000006a7805 */ /* 0x000fe2000001ff00 */
[C---:B------:R-:W-:Y:S01]  /*4f50*/  IMAD.SHL.U32 R0, R108.reuse, 0x2, RZ ;  /* 0x000000026c007824 */ /* 0x040fe200078e00ff */
[----:B------:R-:W-:Y:S02]  /*4f60*/  UMOV UR49, 0x400 ;  /* 0x0000040000317882 */ /* 0x000fe40000000000 */
[----:B------:R-:W1:Y:S01]  /*4f70*/  LDC R99, c[0x0][0x370] ;  /* 0x0000dc00ff637b82 */ /* 0x000e620000000800 */
[----:B------:R-:W-:Y:S01]  /*4f80*/  ULEA UR49, UR37, UR49, 0x18 ;  /* 0x0000003125317291 */ /* 0x000fe2000f8ec0ff */
[----:B------:R-:W-:Y:S01]  /*4f90*/  LOP3.LUT R5, R7, 0x180, RZ, 0xc0, !PT ;  /* 0x0000018007057812 */ /* 0x000fe200078ec0ff */
[----:B------:R-:W-:Y:S01]  /*4fa0*/  IMAD.U32 R46, R108, 0x10000, RZ ;  /* 0x000100006c2e7824 */ /* 0x000fe200078e00ff */
[----:B------:R-:W-:Y:S01]  /*4fb0*/  LOP3.LUT R100, R100, 0xc00, RZ, 0xc0, !PT ;  /* 0x00000c0064647812 */ /* 0x000fe200078ec0ff */
[----:B------:R-:W-:Y:S01]  /*4fc0*/  UIADD3 UR4, UPT, UPT, UR49, 0x2200, URZ ;  /* 0x0000220031047890 */ /* 0x000fe2000fffe0ff */
[----:B------:R-:W-:Y:S01]  /*4fd0*/  LOP3.LUT R0, R5, 0x20, R0, 0xf8, !PT ;  /* 0x0000002005007812 */ /* 0x000fe200078ef800 */
[----:B------:R-:W-:Y:S01]  /*4fe0*/  IMAD.SHL.U32 R5, R108, 0x8, RZ ;  /* 0x000000086c057824 */ /* 0x000fe200078e00ff */
[----:B------:R-:W2:Y:S01]  /*4ff0*/  LDC R42, c[0x0][0xb0c] ;  /* 0x0002c300ff2a7b82 */ /* 0x000ea20000000800 */
[----:B------:R-:W-:Y:S01]  /*5000*/  LOP3.LUT R100, R100, 0x40, R7, 0xf8, !PT ;  /* 0x0000004064647812 */ /* 0x000fe200078ef807 */
[----:B------:R-:W-:Y:S01]  /*5010*/  IMAD.MOV.U32 R44, RZ, RZ, RZ ;  /* 0x000000ffff2c7224 */ /* 0x000fe200078e00ff */
[----:B------:R-:W-:Y:S01]  /*5020*/  LOP3.LUT R46, R46, 0x600000, RZ, 0xc0, !PT ;  /* 0x006000002e2e7812 */ /* 0x000fe200078ec0ff */
[----:B------:R-:W-:Y:S01]  /*5030*/  IMAD.MOV.U32 R112, RZ, RZ, RZ ;  /* 0x000000ffff707224 */ /* 0x000fe200078e00ff */
[----:B------:R-:W-:-:S02]  /*5040*/  LOP3.LUT R108, R108, 0x2, RZ, 0xc0, !PT ;  /* 0x000000026c6c7812 */ /* 0x000fc400078ec0ff */
[----:B------:R-:W-:Y:S02]  /*5050*/  CS2R R104, SRZ ;  /* 0x0000000000687805 */ /* 0x000fe4000001ff00 */
[----:B------:R-:W-:Y:S01]  /*5060*/  LOP3.LUT R5, R0, 0x30, R5, 0x78, !PT ;  /* 0x0000003000057812 */ /* 0x000fe200078e7805 */
[----:B------:R-:W4:Y:S01]  /*5070*/  LDC R97, c[0x0][0xb20] ;  /* 0x0002c800ff617b82 */ /* 0x000f220000000800 */
[----:B------:R-:W3:Y:S01]  /*5080*/  LDS R3, [UR49+0x1f0] ;  /* 0x0001f031ff037984 */ /* 0x000ee20008000800 */
[----:B------:R-:W-:Y:S01]  /*5090*/  LOP3.LUT R100, R100, 0x200, R7, 0xf8, !PT ;  /* 0x0000020064647812 */ /* 0x000fe200078ef807 */
[----:B------:R-:W-:Y:S01]  /*50a0*/  IMAD.MOV R102, RZ, RZ, -R108 ;  /* 0x000000ffff667224 */ /* 0x000fe200078e0a6c */
[----:B------:R-:W1:Y:S01]  /*50b0*/  LDCU.64 UR52, c[0x0][0x348] ;  /* 0x00006900ff3477ac */ /* 0x000e620008000a00 */
[----:B------:R-:W-:Y:S01]  /*50c0*/  IMAD.U32 R109, RZ, RZ, UR4 ;  /* 0x00000004ff6d7e24 */ /* 0x000fe2000f8e00ff */
[----:B------:R-:W-:Y:S02]  /*50d0*/  LOP3.LUT R100, R100, R5, RZ, 0xfc, !PT ;  /* 0x0000000564647212 */ /* 0x000fe400078efcff */
[----:B------:R-:W1:Y:S01]  /*50e0*/  LDC R41, c[0x0][0xb30] ;  /* 0x0002cc00ff297b82 */ /* 0x000e620000000800 */
[----:B------:R-:W1:Y:S01]  /*50f0*/  LDCU.64 UR38, c[0x0][0x888] ;  /* 0x00011100ff2677ac */ /* 0x000e620008000a00 */
[----:B------:R-:W1:Y:S06]  /*5100*/  LDCU.64 UR44, c[0x0][0x890] ;  /* 0x00011200ff2c77ac */ /* 0x000e6c0008000a00 */
[----:B------:R-:W1:Y:S01]  /*5110*/  LDC.64 R92, c[0x0][0xb10] ;  /* 0x0002c400ff5c7b82 */ /* 0x000e620000000a00 */
[----:B------:R-:W-:-:S07]  /*5120*/  UIADD3 UR48, UPT, UPT, UR49, 0x200, URZ ;  /* 0x0000020031307890 */ /* 0x000fce000fffe0ff */
[----:B------:R-:W1:Y:S08]  /*5130*/  LDC.64 R38, c[0x0][0xb18] ;  /* 0x0002c600ff267b82 */ /* 0x000e700000000a00 */
[----:B------:R-:W1:Y:S08]  /*5140*/  LDC.64 R36, c[0x0][0xb28] ;  /* 0x0002ca00ff247b82 */ /* 0x000e700000000a00 */
[----:B------:R-:W1:Y:S01]  /*5150*/  LDC.64 R90, c[0x0][0x8b0] ;  /* 0x00022c00ff5a7b82 */ /* 0x000e620000000a00 */
[----:B---3--:R-:W-:-:S07]  /*5160*/  IMAD.IADD R46, R3, 0x1, R46 ;  /* 0x00000001032e7824 */ /* 0x008fce00078e022e */
[----:B------:R-:W3:Y:S08]  /*5170*/  LDC.64 R88, c[0x0][0x8a8] ;  /* 0x00022a00ff587b82 */ /* 0x000ef00000000a00 */
[----:B--2-4-:R-:W1:Y:S02]  /*5180*/  LDC R98, c[0x0][0x374] ;  /* 0x0000dd00ff627b82 */ /* 0x014e640000000800 */
.L_x_118:
[----:B------:R-:W-:Y:S02]  /*5190*/  LEA R0, R112, UR49, 0x3 ;  /* 0x0000003170007c11 */ /* 0x000fe4000f8e18ff */
[----:B------:R-:W-:Y:S02]  /*51a0*/  SHF.L.U32 R3, R106, 0x1f, RZ ;  /* 0x0000001f6a037819 */ /* 0x000fe400000006ff */
[----:B------:R-:W-:Y:S02]  /*51b0*/  LEA R16, R112, UR49, 0x4 ;  /* 0x0000003170107c11 */ /* 0x000fe4000f8e20ff */
[----:B------:R-:W2:Y:S02]  /*51c0*/  SYNCS.PHASECHK.TRANS64.TRYWAIT P0, [R0+URZ+0x140], R3 ;  /* 0x00014003000075a7 */ /* 0x000ea400080011ff */
[----:B-12---:R-:W-:Y:S05]  /*51d0*/  @!P0 BRA `(.L_x_93) ;  /* 0x0000003400408947 */ /* 0x006fea0003800000 */
.L_x_180:
[----:B------:R-:W4:Y:S01]  /*51e0*/  LDC.64 R12, c[0x0][0xb10] ;  /* 0x0002c400ff0c7b82 */ /* 0x000f220000000a00 */
[----:B------:R-:W3:Y:S01]  /*51f0*/  LDS.128 R16, [R16+0x1d0] ;  /* 0x0001d00010107984 */ /* 0x000ee20000000c00 */
[----:B-1----:R-:W-:Y:S01]  /*5200*/  ISETP.NE.AND P1, PT, R41, 0x1, PT ;  /* 0x000000012900780c */ /* 0x002fe20003f25270 */
[----:B--2---:R-:W-:Y:S01]  /*5210*/  VIADD R0, R0, 0x150 ;  /* 0x0000015000007836 */ /* 0x004fe20000000000 */
[----:B------:R-:W-:Y:S04]  /*5220*/  ISETP.GE.AND P0, PT, R40, 0x1, PT ;  /* 0x000000012800780c */ /* 0x000fe80003f06270 */
[----:B------:R-:W1:Y:S01]  /*5230*/  LDC.64 R10, c[0x0][0xb18] ;  /* 0x0002c600ff0a7b82 */ /* 0x000e620000000a00 */
[----:B------:R-:W-:Y:S01]  /*5240*/  PRMT R0, RZ, 0x654, R0 ;  /* 0x00000654ff007816 */ /* 0x000fe20000000000 */
[----:B------:R-:W-:Y:S01]  /*5250*/  @!PT LDS RZ, [RZ] ;  /* 0x00000000fffff984 */ /* 0x000fe20000000800 */
[----:B------:R-:W-:Y:S01]  /*5260*/  @!PT LDS RZ, [RZ] ;  /* 0x00000000fffff984 */ /* 0x000fe20000000800 */
[----:B------:R-:W-:Y:S01]  /*5270*/  @!PT LDS RZ, [RZ] ;  /* 0x00000000fffff984 */ /* 0x000fe20000000800 */
[----:B------:R-:W-:Y:S01]  /*5280*/  @!PT LDS RZ, [RZ] ;  /* 0x00000000fffff984 */ /* 0x000fe20000000800 */
[----:B------:R2:W-:Y:S06]  /*5290*/  MEMBAR.ALL.CTA ;  /* 0x0000000000007992 */ /* 0x0005ec0000008000 */
[----:B--2---:R-:W2:Y:S01]  /*52a0*/  FENCE.VIEW.ASYNC.S ;  /* 0x00000000000073c6 */ /* 0x004ea20000000000 */
[----:B------:R-:W1:Y:S08]  /*52b0*/  @!P1 LDC R14, c[0x0][0xb20] ;  /* 0x0002c800ff0e9b82 */ /* 0x000e700000000800 */
[----:B------:R-:W1:Y:S01]  /*52c0*/  @!P1 LDC R9, c[0x0][0xb0c] ;  /* 0x0002c300ff099b82 */ /* 0x000e620000000800 */
[----:B--2---:R2:W-:Y:S01]  /*52d0*/  SYNCS.ARRIVE.TRANS64.RED.A1T0 RZ, [R0+URZ], RZ ;  /* 0x000000ff00ff79a7 */ /* 0x0045e200081004ff */
[----:B---3--:R-:W-:Y:S04]  /*52e0*/  LOP3.LUT P4, RZ, R18, 0x1, RZ, 0xc0, !PT ;  /* 0x0000000112ff7812 */ /* 0x008fe8000788c0ff */
[----:B------:R-:W-:Y:S09]  /*52f0*/  P2R R111, PR, RZ, 0x10 ;  /* 0x00000010ff6f7803 */ /* 0x000ff20000000000 */
[----:B------:R-:W-:Y:S02]  /*5300*/  @P4 MOV R45, R16 ;  /* 0x00000010002d4202 */ /* 0x000fe40000000f00 */
[----:B------:R-:W-:Y:S01]  /*5310*/  @P4 LOP3.LUT R43, R17, 0xffff, RZ, 0xc0, !PT ;  /* 0x0000ffff112b4812 */ /* 0x000fe200078ec0ff */
[----:B--2-4-:R-:W-:Y:S06]  /*5320*/  @!P0 BRA `(.L_x_94) ;  /* 0x0000000000a48947 */ /* 0x014fec0003800000 */
[----:B------:R-:W-:Y:S01]  /*5330*/  IMAD.HI.U32 R24, R98, R39, RZ ;  /* 0x0000002762187227 */ /* 0x000fe200078e00ff */
[----:B------:R-:W-:Y:S02]  /*5340*/  ISETP.NE.AND P0, PT, R38, 0x1, PT ;  /* 0x000000012600780c */ /* 0x000fe40003f05270 */
[----:B------:R-:W-:Y:S01]  /*5350*/  ISETP.NE.AND P2, PT, R40, 0x1, PT ;  /* 0x000000012800780c */ /* 0x000fe20003f45270 */
[-C--:B------:R-:W-:Y:S01]  /*5360*/  IMAD.HI.U32 R22, R99, R92.reuse, RZ ;  /* 0x0000005c63167227 */ /* 0x080fe200078e00ff */
[----:B------:R-:W-:Y:S02]  /*5370*/  SHF.R.U32.HI R23, RZ, R97, R24 ;  /* 0x00000061ff177219 */ /* 0x000fe40000011618 */
[----:B------:R-:W-:Y:S01]  /*5380*/  ISETP.NE.AND P3, PT, R42, 0x1, PT ;  /* 0x000000012a00780c */ /* 0x000fe20003f65270 */
[----:B------:R-:W-:Y:S01]  /*5390*/  IMAD.HI.U32 R28, R43, R39, RZ ;  /* 0x000000272b1c7227 */ /* 0x000fe200078e00ff */
[----:B------:R-:W-:Y:S02]  /*53a0*/  SHF.R.U32.HI R22, RZ, R93, R22 ;  /* 0x0000005dff167219 */ /* 0x000fe40000011616 */
[----:B------:R-:W-:Y:S01]  /*53b0*/  SEL R3, R98, R23, !P0 ;  /* 0x0000001762037207 */ /* 0x000fe20004000000 */
[----:B------:R-:W-:Y:S01]  /*53c0*/  IMAD.HI.U32 R26, R45, R92, RZ ;  /* 0x0000005c2d1a7227 */ /* 0x000fe200078e00ff */
[----:B------:R-:W-:Y:S03]  /*53d0*/  SEL R7, R99, R22, !P3 ;  /* 0x0000001663077207 */ /* 0x000fe60005800000 */
[-C--:B------:R-:W-:Y:S01]  /*53e0*/  IMAD.HI.U32 R22, R3, R36.reuse, RZ ;  /* 0x0000002403167227 */ /* 0x080fe200078e00ff */
[----:B------:R-:W-:Y:S03]  /*53f0*/  SHF.R.U32.HI R26, RZ, R93, R26 ;  /* 0x0000005dff1a7219 */ /* 0x000fe6000001161a */
[----:B------:R-:W-:Y:S01]  /*5400*/  IMAD.HI.U32 R24, R7, R36, RZ ;  /* 0x0000002407187227 */ /* 0x000fe200078e00ff */
[----:B------:R-:W-:Y:S02]  /*5410*/  @P2 SHF.R.U32.HI R3, RZ, R37, R22 ;  /* 0x00000025ff032219 */ /* 0x000fe40000011616 */
[----:B------:R-:W-:Y:S02]  /*5420*/  SHF.R.U32.HI R22, RZ, R97, R28 ;  /* 0x00000061ff167219 */ /* 0x000fe4000001161c */
[----:B------:R-:W-:Y:S01]  /*5430*/  @P2 SHF.R.U32.HI R7, RZ, R37, R24 ;  /* 0x00000025ff072219 */ /* 0x000fe20000011618 */
[C---:B------:R-:W-:Y:S01]  /*5440*/  IMAD R2, R40.reuse, R3, RZ ;  /* 0x0000000328027224 */ /* 0x040fe200078e02ff */
[----:B------:R-:W-:Y:S02]  /*5450*/  SEL R5, R43, R22, !P0 ;  /* 0x000000162b057207 */ /* 0x000fe40004000000 */
[----:B------:R-:W-:Y:S01]  /*5460*/  SEL R3, R45, R26, !P3 ;  /* 0x0000001a2d037207 */ /* 0x000fe20005800000 */
[----:B------:R-:W-:Y:S01]  /*5470*/  IMAD R4, R40, R7, RZ ;  /* 0x0000000728047224 */ /* 0x000fe200078e02ff */
[C---:B------:R-:W-:Y:S01]  /*5480*/  ISETP.GE.AND P0, PT, R5.reuse, R2, PT ;  /* 0x000000020500720c */ /* 0x040fe20003f06270 */
[----:B------:R-:W-:Y:S03]  /*5490*/  IMAD.HI.U32 R6, R5, R36, RZ ;  /* 0x0000002405067227 */ /* 0x000fe600078e00ff */
[----:B------:R-:W-:Y:S01]  /*54a0*/  ISETP.GE.OR P0, PT, R3, R4, P0 ;  /* 0x000000040300720c */ /* 0x000fe20000706670 */
[----:B------:R-:W-:Y:S01]  /*54b0*/  IMAD.MOV R4, RZ, RZ, -R3 ;  /* 0x000000ffff047224 */ /* 0x000fe200078e0a03 */
[-C--:B------:R-:W-:Y:S03]  /*54c0*/  SHF.R.U32.HI R6, RZ, R37.reuse, R6 ;  /* 0x00000025ff067219 */ /* 0x080fe60000011606 */
[----:B------:R-:W-:Y:S01]  /*54d0*/  IMAD R45, R42, R4, R45 ;  /* 0x000000042a2d7224 */ /* 0x000fe200078e022d */
[----:B------:R-:W-:Y:S05]  /*54e0*/  SEL R15, R5, R6, !P2 ;  /* 0x00000006050f7207 */ /* 0x000fea0005000000 */
[----:B------:R-:W-:Y:S02]  /*54f0*/  IMAD.MOV R6, RZ, RZ, -R15 ;  /* 0x000000ffff067224 */ /* 0x000fe400078e0a0f */
[C---:B------:R-:W-:Y:S04]  /*5500*/  @!P0 IMAD.HI.U32 R2, R3.reuse, R36, RZ ;  /* 0x0000002403028227 */ /* 0x040fe800078e00ff */
[----:B------:R-:W-:Y:S01]  /*5510*/  IMAD R6, R40, R6, R5 ;  /* 0x0000000628067224 */ /* 0x000fe200078e0205 */
[----:B------:R-:W-:Y:S04]  /*5520*/  @!P0 SHF.R.U32.HI R2, RZ, R37, R2 ;  /* 0x00000025ff028219 */ /* 0x000fe80000011602 */
[----:B------:R-:W-:Y:S02]  /*5530*/  @!P0 SEL R0, R3, R2, !P2 ;  /* 0x0000000203008207 */ /* 0x000fe40005000000 */
[----:B------:R-:W-:Y:S02]  /*5540*/  IADD3 R2, PT, PT, -R5, RZ, RZ ;  /* 0x000000ff05027210 */ /* 0x000fe40007ffe1ff */
[----:B------:R-:W-:Y:S01]  /*5550*/  @!P0 IADD3 R8, PT, PT, R15, -R0, RZ ;  /* 0x800000000f088210 */ /* 0x000fe20007ffe0ff */
[----:B------:R-:W-:Y:S02]  /*5560*/  @!P0 IMAD R0, R7, R6, R0 ;  /* 0x0000000607008224 */ /* 0x000fe400078e0200 */
[----:B------:R-:W-:Y:S02]  /*5570*/  IMAD R43, R38, R2, R43 ;  /* 0x00000002262b7224 */ /* 0x000fe400078e022b */
[----:B------:R-:W-:Y:S02]  /*5580*/  @!P0 IMAD R5, R8, R40, R3 ;  /* 0x0000002808058224 */ /* 0x000fe400078e0203 */
[----:B------:R-:W-:Y:S04]  /*5590*/  @!P0 IMAD.MOV.U32 R3, RZ, RZ, R0 ;  /* 0x000000ffff038224 */ /* 0x000fe800078e0000 */
[----:B------:R-:W-:Y:S02]  /*55a0*/  IMAD R45, R3, R42, R45 ;  /* 0x0000002a032d7224 */ /* 0x000fe400078e022d */
[----:B------:R-:W-:Y:S07]  /*55b0*/  IMAD R43, R5, R38, R43 ;  /* 0x00000026052b7224 */ /* 0x000fee00078e022b */
.L_x_94:
[----:B-1----:R-:W-:Y:S01]  /*55c0*/  @!P1 ISETP.NE.AND P0, PT, R10, 0x1, PT ;  /* 0x000000010a00980c */ /* 0x002fe20003f05270 */
[----:B------:R-:W-:Y:S01]  /*55d0*/  @!P1 IMAD.HI.U32 R0, R45, R12, RZ ;  /* 0x0000000c2d009227 */ /* 0x000fe200078e00ff */
[----:B------:R-:W-:Y:S01]  /*55e0*/  @!P1 ISETP.NE.AND P2, PT, R9, 0x1, PT ;  /* 0x000000010900980c */ /* 0x000fe20003f45270 */
[----:B------:R-:W-:Y:S01]  /*55f0*/  ULOP3.LUT UP0, URZ, UR48, 0x1b0, URZ, 0xc0, !UPT ;  /* 0x000001b030ff7892 */ /* 0x000fe2000f80c0ff */
[----:B------:R-:W-:Y:S01]  /*5600*/  R2UR UR42, R21 ;  /* 0x00000000152a72ca */ /* 0x000fe200000e0000 */
[----:B------:R-:W-:Y:S01]  /*5610*/  @!P1 IMAD.HI.U32 R3, R43, R11, RZ ;  /* 0x0000000b2b039227 */ /* 0x000fe200078e00ff */
[----:B------:R-:W-:Y:S02]  /*5620*/  @!P1 SHF.R.U32.HI R0, RZ, R13, R0 ;  /* 0x0000000dff009219 */ /* 0x000fe40000011600 */
[----:B------:R-:W-:Y:S01]  /*5630*/  R2UR UR41, R20 ;  /* 0x00000000142972ca */ /* 0x000fe200000e0000 */
[----:B------:R-:W-:Y:S01]  /*5640*/  VIADD R112, R112, 0x1 ;  /* 0x0000000170707836 */ /* 0x000fe20000000000 */
[----:B------:R-:W-:Y:S02]  /*5650*/  @!P1 SHF.R.U32.HI R2, RZ, R14, R3 ;  /* 0x0000000eff029219 */ /* 0x000fe40000011603 */
[----:B------:R-:W-:Y:S02]  /*5660*/  @!P1 SEL R3, R45, R0, !P2 ;  /* 0x000000002d039207 */ /* 0x000fe40005000000 */
[----:B------:R-:W-:Y:S02]  /*5670*/  @!P1 SEL R2, R43, R2, !P0 ;  /* 0x000000022b029207 */ /* 0x000fe40004000000 */
[----:B------:R-:W-:Y:S01]  /*5680*/  @P4 SHF.R.U32.HI R103, RZ, 0x10, R17 ;  /* 0x00000010ff674819 */ /* 0x000fe20000011611 */
[----:B------:R-:W-:Y:S02]  /*5690*/  USHF.L.U32 UR42, UR42, 0x6, URZ ;  /* 0x000000062a2a7899 */ /* 0x000fe400080006ff */
[----:B------:R-:W-:Y:S02]  /*56a0*/  @!P1 IMAD.IADD R0, R2, 0x1, -R3 ;  /* 0x0000000102009824 */ /* 0x000fe400078e0a03 */
[----:B------:R-:W-:Y:S01]  /*56b0*/  @!P1 IMAD.IADD R2, R3, 0x1, -R2 ;  /* 0x0000000103029824 */ /* 0x000fe200078e0a02 */
[----:B------:R-:W-:Y:S01]  /*56c0*/  USHF.L.U32 UR41, UR41, 0x7, URZ ;  /* 0x0000000729297899 */ /* 0x000fe200080006ff */
[----:B------:R-:W-:Y:S02]  /*56d0*/  @!P1 IMAD R45, R0, R9, R45 ;  /* 0x00000009002d9224 */ /* 0x000fe400078e022d */
[----:B------:R-:W-:Y:S01]  /*56e0*/  @!P1 IMAD R43, R2, R10, R43 ;  /* 0x0000000a022b9224 */ /* 0x000fe200078e022b */
[----:B------:R-:W-:Y:S08]  /*56f0*/  BRA.U !UP0, `(.L_x_95) ;  /* 0x0000000108407547 */ /* 0x000ff0000b800000 */
[----:B------:R-:W1:Y:S01]  /*5700*/  LDCU.64 UR8, c[0x4][0x80] ;  /* 0x01001000ff0877ac */ /* 0x000e620008000a00 */
[----:B------:R-:W-:Y:S01]  /*5710*/  MOV R3, 0x0 ;  /* 0x0000000000037802 */ /* 0x000fe20000000f00 */
[----:B------:R-:W-:Y:S02]  /*5720*/  HFMA2 R12, -RZ, RZ, 0, 5.9604644775390625e-08 ;  /* 0x00000001ff0c7431 */ /* 0x000fe400000001ff */
[----:B------:R-:W-:Y:S02]  /*5730*/  IMAD.MOV.U32 R8, RZ, RZ, 0x70 ;  /* 0x00000070ff087424 */ /* 0x000fe400078e00ff */
[----:B------:R-:W-:Y:S01]  /*5740*/  IMAD.MOV.U32 R13, RZ, RZ, RZ ;  /* 0x000000ffff0d7224 */ /* 0x000fe200078e00ff */
[----:B------:R-:W2:Y:S01]  /*5750*/  LDCU.64 UR6, c[0x4][0x88] ;  /* 0x01001100ff0677ac */ /* 0x000ea20008000a00 */
[----:B------:R-:W3:Y:S01]  /*5760*/  LDC.64 R2, c[0x4][R3] ;  /* 0x0100000003027b82 */ /* 0x000ee20000000a00 */
[----:B------:R-:W4:Y:S01]  /*5770*/  LDCU.64 UR4, c[0x4][0x8] ;  /* 0x01000100ff0477ac */ /* 0x000f220008000a00 */
[----:B-1----:R-:W-:Y:S01]  /*5780*/  MOV R5, UR9 ;  /* 0x0000000900057c02 */ /* 0x002fe20008000f00 */
[----:B------:R-:W-:Y:S01]  /*5790*/  IMAD.U32 R4, RZ, RZ, UR8 ;  /* 0x00000008ff047e24 */ /* 0x000fe2000f8e00ff */
[----:B--2---:R-:W-:Y:S01]  /*57a0*/  MOV R7, UR7 ;  /* 0x0000000700077c02 */ /* 0x004fe20008000f00 */
[----:B------:R-:W-:Y:S01]  /*57b0*/  IMAD.U32 R6, RZ, RZ, UR6 ;  /* 0x00000006ff067e24 */ /* 0x000fe2000f8e00ff */
[----:B----4-:R-:W-:Y:S01]  /*57c0*/  MOV R11, UR5 ;  /* 0x00000005000b7c02 */ /* 0x010fe20008000f00 */
[----:B------:R-:W-:Y:S02]  /*57d0*/  IMAD.U32 R10, RZ, RZ, UR4 ;  /* 0x00000004ff0a7e24 */ /* 0x000fe4000f8e00ff */
[----:B------:R-:W-:Y:S07]  /*57e0*/  LEPC R20, `(.L_x_95) ;  /* 0x000000001014794e */ /* 0x000fee0000000000 */
[----:B---3-5:R-:W-:Y:S05]  /*57f0*/  CALL.ABS.NOINC R2 ;  /* 0x0000000002007343 */ /* 0x028fea0003c00000 */
.L_x_95:
[----:B------:R-:W-:Y:S01]  /*5800*/  LOP3.LUT P0, RZ, R109, 0x1b0, RZ, 0xc0, !PT ;  /* 0x000001b06dff7812 */ /* 0x000fe2000780c0ff */
[----:B------:R-:W-:Y:S11]  /*5810*/  BSSY.RECONVERGENT B6, `(.L_x_96) ;  /* 0x0000013000067945 */ /* 0x000ff60003800200 */
[----:B------:R-:W-:Y:S01]  /*5820*/  @!UPT UIADD3 URZ, UPT, UPT, URZ, URZ, URZ ;  /* 0x000000fffffff290 */ /* 0x000fe2000fffe0ff */
[----:B------:R-:W-:Y:S05]  /*5830*/  @!P0 BRA `(.L_x_97) ;  /* 0x0000000000408947 */ /* 0x000fea0003800000 */
        /* <DEDUP_REMOVED lines=16> */
.L_x_97:
[----:B------:R-:W-:Y:S05]  /*5940*/  BSYNC.RECONVERGENT B6 ;  /* 0x0000000000067941 */ /* 0x000fea0003800200 */
.L_x_96:
[----:B------:R-:W-:Y:S01]  /*5950*/  ISETP.NE.U32.AND P4, PT, R90, RZ, PT ;  /* 0x000000ff5a00720c */ /* 0x000fe20003f85070 */
[----:B------:R-:W-:Y:S01]  /*5960*/  UISETP.NE.AND UP2, UPT, UR50, URZ, UPT ;  /* 0x000000ff3200728c */ /* 0x000fe2000bf45270 */
[----:B------:R-:W-:Y:S01]  /*5970*/  ISETP.NE.U32.AND P2, PT, RZ, UR38, PT ;  /* 0x00000026ff007c0c */ /* 0x000fe2000bf45070 */
[----:B------:R-:W-:Y:S01]  /*5980*/  UISETP.NE.U32.AND UP1, UPT, UR44, URZ, UPT ;  /* 0x000000ff2c00728c */ /* 0x000fe2000bf25070 */
[----:B------:R-:W-:Y:S01]  /*5990*/  ISETP.NE.AND.EX P4, PT, R91, RZ, PT, P4 ;  /* 0x000000ff5b00720c */ /* 0x000fe20003f85340 */
[----:B------:R-:W-:Y:S01]  /*59a0*/  UPLOP3.LUT UP0, UPT, UPT, UPT, UPT, 0x40, 0x4 ;  /* 0x000000000004789c */ /* 0x000fe20003f0e870 */
[----:B------:R-:W-:Y:S01]  /*59b0*/  ISETP.NE.AND.EX P2, PT, RZ, UR39, PT, P2 ;  /* 0x00000027ff007c0c */ /* 0x000fe2000bf45320 */
[----:B------:R-:W-:Y:S01]  /*59c0*/  UISETP.NE.AND.EX UP1, UPT, UR45, URZ, UPT, UP1 ;  /* 0x000000ff2d00728c */ /* 0x000fe2000bf25310 */
[----:B------:R-:W-:Y:S04]  /*59d0*/  PLOP3.LUT P1, PT, PT, PT, UP2, 0x80, 0x8 ;  /* 0x000000000008781c */ /* 0x000fe80003f2f028 */
[----:B------:R-:W-:Y:S06]  /*59e0*/  @UP2 UPLOP3.LUT UP0, UPT, UPT, UPT, UP1, 0x80, 0x8 ;  /* 0x000000000008289c */ /* 0x000fec0003f0f010 */
[----:B------:R-:W-:Y:S01]  /*59f0*/  PLOP3.LUT P0, PT, PT, PT, UP0, 0x80, 0x8 ;  /* 0x000000000008781c */ /* 0x000fe20003f0f008 */
[----:B------:R-:W-:Y:S01]  /*5a00*/  @!UPT UIADD3 URZ, UPT, UPT, URZ, URZ, URZ ;  /* 0x000000fffffff290 */ /* 0x000fe2000fffe0ff */
[----:B------:R-:W-:Y:S11]  /*5a10*/  BRA.U !UP1, `(.L_x_98) ;  /* 0x0000000109387547 */ /* 0x000ff6000b800000 */
[----:B------:R-:W-:Y:S01]  /*5a20*/  UISETP.NE.U32.AND UP0, UPT, UR38, URZ, UPT ;  /* 0x000000ff2600728c */ /* 0x000fe2000bf05070 */
[----:B------:R-:W-:Y:S02]  /*5a30*/  HFMA2 R0, -RZ, RZ, 0, 5.9604644775390625e-08 ;  /* 0x00000001ff007431 */ /* 0x000fe400000001ff */
[----:B------:R-:W-:Y:S01]  /*5a40*/  IMAD.MOV.U32 R95, RZ, RZ, 0x1 ;  /* 0x00000001ff5f7424 */ /* 0x000fe200078e00ff */
[----:B------:R-:W-:Y:S06]  /*5a50*/  UISETP.NE.AND.EX UP0, UPT, UR39, URZ, UPT, UP0 ;  /* 0x000000ff2700728c */ /* 0x000fec000bf05300 */
[----:B------:R-:W-:Y:S05]  /*5a60*/  PLOP3.LUT P3, PT, PT, PT, UP0, 0x80, 0x8 ;  /* 0x000000000008781c */ /* 0x000fea0003f6f008 */
[----:B------:R-:W1:Y:S01]  /*5a70*/  @UP0 LDCU.64 UR6, c[0x0][0x888] ;  /* 0x00011100ff0607ac */ /* 0x000e620008000a00 */
[----:B------:R-:W-:Y:S07]  /*5a80*/  @UP0 UIMAD UR4, UR36, UR44, URZ ;  /* 0x0000002c240402a4 */ /* 0x000fee000f8e02ff */
[----:B------:R-:W-:Y:S01]  /*5a90*/  @!P3 PRMT R95, R0, 0x7610, R95 ;  /* 0x00007610005fb816 */ /* 0x000fe2000000005f */
[----:B-1----:R-:W-:Y:S03]  /*5aa0*/  @UP0 UIMAD.WIDE UR6, UR4, 0x4, UR6 ;  /* 0x00000004040608a5 */ /* 0x002fe6000f8e0206 */
[----:B------:R-:W1:Y:S03]  /*5ab0*/  @!UP0 LDCU UR4, c[0x0][0x880] ;  /* 0x00011000ff0487ac */ /* 0x000e660008000800 */
[----:B------:R-:W-:Y:S01]  /*5ac0*/  IMAD.U32 R2, RZ, RZ, UR6 ;  /* 0x00000006ff027e24 */ /* 0x000fe2000f8e00ff */
[----:B------:R-:W-:Y:S05]  /*5ad0*/  MOV R3, UR7 ;  /* 0x0000000700037c02 */ /* 0x000fea0008000f00 */
[----:B-----5:R2:W5:Y:S02]  /*5ae0*/  @P3 LDG.E R49, desc[UR46][R2.64] ;  /* 0x0000002e02313981 */ /* 0x020564000c1e1900 */
[----:B-12---:R-:W-:Y:S02]  /*5af0*/  @!P3 IMAD.U32 R49, RZ, RZ, UR4 ;  /* 0x00000004ff31be24 */ /* 0x006fe4000f8e00ff */
.L_x_98:
[----:B------:R-:W-:Y:S05]  /*5b00*/  @!P4 BRA `(.L_x_99) ;  /* 0x000000000020c947 */ /* 0x000fea0003800000 */
[----:B------:R-:W-:Y:S04]  /*5b10*/  ISETP.NE.U32.AND P3, PT, R88, RZ, PT ;  /* 0x000000ff5800720c */ /* 0x000fe80003f65070 */
[----:B------:R-:W-:Y:S11]  /*5b20*/  ISETP.NE.AND.EX P3, PT, R89, RZ, PT, P3 ;  /* 0x000000ff5900720c */ /* 0x000ff60003f65330 */
[----:B------:R-:W-:Y:S02]  /*5b30*/  @!UPT UIADD3 URZ, UPT, UPT, URZ, URZ, URZ ;  /* 0x000000fffffff290 */ /* 0x000fe4000fffe0ff */
[----:B------:R-:W1:Y:S01]  /*5b40*/  @P3 LDC.64 R2, c[0x0][0x8a8] ;  /* 0x00022a00ff023b82 */ /* 0x000e620000000a00 */
[----:B------:R-:W-:Y:S04]  /*5b50*/  @P3 IMAD R0, R90, UR36, RZ ;  /* 0x000000245a003c24 */ /* 0x000fe8000f8e02ff */
[----:B-1----:R-:W-:Y:S05]  /*5b60*/  @P3 IMAD.WIDE R2, R0, 0x4, R2 ;  /* 0x0000000400023825 */ /* 0x002fea00078e0202 */
[----:B-----5:R1:W5:Y:S02]  /*5b70*/  @P3 LDG.E R47, desc[UR46][R2.64] ;  /* 0x0000002e022f3981 */ /* 0x020364000c1e1900 */
[----:B-1----:R-:W2:Y:S02]  /*5b80*/  @!P3 LDC R47, c[0x0][0x8a0] ;  /* 0x00022800ff2fbb82 */ /* 0x002ea40000000800 */
.L_x_99:
[----:B-----5:R-:W-:Y:S01]  /*5b90*/  FSETP.NEU.AND P4, PT, R49, RZ, PT ;  /* 0x000000ff3100720b */ /* 0x020fe20003f8d000 */
[----:B------:R-:W-:Y:S01]  /*5ba0*/  BSSY B1, `(.L_x_100) ;  /* 0x0000042000017945 */ /* 0x000fe20003800000 */
[----:B------:R-:W-:Y:S01]  /*5bb0*/  SEL R7, RZ, 0xffffffff, P2 ;  /* 0xffffffffff077807 */ /* 0x000fe20001000000 */
[----:B------:R-:W-:Y:S01]  /*5bc0*/  IMAD.MOV.U32 R115, RZ, RZ, 0x1 ;  /* 0x00000001ff737424 */ /* 0x000fe200078e00ff */
[----:B------:R-:W-:Y:S02]  /*5bd0*/  LOP3.LUT P3, RZ, R95, 0xff, RZ, 0xc0, !PT ;  /* 0x000000ff5fff7812 */ /* 0x000fe4000786c0ff */
[----:B------:R-:W-:Y:S02]  /*5be0*/  CS2R R86, SRZ ;  /* 0x0000000000567805 */ /* 0x000fe4000001ff00 */
[----:B------:R-:W-:Y:S02]  /*5bf0*/  @P1 SEL R4, RZ, 0xffffffff, P4 ;  /* 0xffffffffff041807 */ /* 0x000fe40002000000 */
[----:B------:R-:W-:Y:S02]  /*5c00*/  CS2R R84, SRZ ;  /* 0x0000000000547805 */ /* 0x000fe4000001ff00 */
[----:B------:R-:W-:Y:S02]  /*5c10*/  LEA R0, R105, UR49, 0x3 ;  /* 0x0000003169007c11 */ /* 0x000fe4000f8e18ff */
[----:B------:R-:W-:Y:S02]  /*5c20*/  CS2R R82, SRZ ;  /* 0x0000000000527805 */ /* 0x000fe4000001ff00 */
[----:B------:R-:W-:Y:S02]  /*5c30*/  @P0 SEL R4, R7, R4, !P3 ;  /* 0x0000000407040207 */ /* 0x000fe40005800000 */
[----:B------:R-:W-:Y:S02]  /*5c40*/  CS2R R80, SRZ ;  /* 0x0000000000507805 */ /* 0x000fe4000001ff00 */
[----:B------:R-:W-:Y:S02]  /*5c50*/  LEA R113, R44, UR49, 0x3 ;  /* 0x000000312c717c11 */ /* 0x000fe4000f8e18ff */
[----:B------:R-:W-:Y:S02]  /*5c60*/  @P1 LOP3.LUT R4, R4, 0x1, RZ, 0xc0, !PT ;  /* 0x0000000104041812 */ /* 0x000fe400078ec0ff */
[----:B------:R-:W-:Y:S02]  /*5c70*/  SHF.L.U32 R2, R107, 0x1f, RZ ;  /* 0x0000001f6b027819 */ /* 0x000fe400000006ff */
[----:B------:R-:W-:Y:S02]  /*5c80*/  ISETP.NE.U32.OR P6, PT, R4, 0x1, !P1 ;  /* 0x000000010400780c */ /* 0x000fe40004fc5470 */
[----:B------:R-:W-:Y:S02]  /*5c90*/  PLOP3.LUT P2, PT, PT, PT, UP1, 0x80, 0x8 ;  /* 0x000000000008781c */ /* 0x000fe40003f4f018 */
[----:B------:R-:W-:Y:S02]  /*5ca0*/  LEA.HI R5, R44, R44, RZ, 0x1 ;  /* 0x0000002c2c057211 */ /* 0x000fe400078f08ff */
[----:B------:R-:W-:Y:S02]  /*5cb0*/  SEL R4, RZ, 0xffffffff, P4 ;  /* 0xffffffffff047807 */ /* 0x000fe40002000000 */
[----:B------:R-:W-:Y:S01]  /*5cc0*/  P2R R114, PR, RZ, 0x40 ;  /* 0x00000040ff727803 */ /* 0x000fe20000000000 */
[C---:B------:R-:W-:Y:S01]  /*5cd0*/  IMAD.SHL.U32 R3, R5.reuse, 0x40, RZ ;  /* 0x0000004005037824 */ /* 0x040fe200078e00ff */
[----:B------:R-:W-:Y:S03]  /*5ce0*/  LOP3.LUT R5, R5, 0xffe, RZ, 0xc0, !PT ;  /* 0x00000ffe05057812 */ /* 0x000fe600078ec0ff */
[----:B------:R-:W-:Y:S02]  /*5cf0*/  @P6 SHF.L.U32 R9, R104, 0x1f, RZ ;  /* 0x0000001f68096819 */ /* 0x000fe400000006ff */
[----:B------:R-:W-:Y:S01]  /*5d00*/  @P2 SEL R4, R7, R4, !P3 ;  /* 0x0000000407042207 */ /* 0x000fe20005800000 */
[----:B------:R-:W-:Y:S01]  /*5d10*/  IMAD.IADD R48, R44, 0x1, -R5 ;  /* 0x000000012c307824 */ /* 0x000fe200078e0a05 */
[----:B------:R-:W1:Y:S01]  /*5d20*/  @P6 SYNCS.PHASECHK.TRANS64.TRYWAIT P1, [R0+URZ+0x110], R9 ;  /* 0x00011009000065a7 */ /* 0x000e6200080211ff */
[----:B------:R-:W-:Y:S02]  /*5d30*/  LOP3.LUT R3, R3, 0xffffff80, RZ, 0xc0, !PT ;  /* 0xffffff8003037812 */ /* 0x000fe400078ec0ff */
[----:B------:R-:W-:Y:S03]  /*5d40*/  LOP3.LUT R4, R4, 0x1, RZ, 0xc0, !PT ;  /* 0x0000000104047812 */ /* 0x000fe600078ec0ff */
[----:B------:R-:W-:Y:S01]  /*5d50*/  IMAD.IADD R3, R46, 0x1, R3 ;  /* 0x000000012e037824 */ /* 0x000fe200078e0203 */
[----:B------:R-:W-:Y:S03]  /*5d60*/  ISETP.NE.U32.AND P5, PT, R4, 0x1, PT ;  /* 0x000000010400780c */ /* 0x000fe60003fa5070 */
[----:B------:R-:W-:Y:S01]  /*5d70*/  IMAD R48, R48, 0x100000, R3 ;  /* 0x0010000030307824 */ /* 0x000fe200078e0203 */
[----:B------:R-:W-:Y:S01]  /*5d80*/  P2R R124, PR, RZ, 0x20 ;  /* 0x00000020ff7c7803 */ /* 0x000fe20000000000 */
[----:B------:R3:W4:Y:S01]  /*5d90*/  SYNCS.PHASECHK.TRANS64.TRYWAIT P0, [R113+URZ+0x160], R2 ;  /* 0x00016002710075a7 */ /* 0x00072200080011ff */
[----:B-1----:R-:W-:Y:S01]  /*5da0*/  @P6 SEL R115, RZ, 0x1, !P1 ;  /* 0x00000001ff736807 */ /* 0x002fe20004800000 */
[----:B---3--:R-:W-:Y:S06]  /*5db0*/  @!P6 BRA `(.L_x_101) ;  /* 0x000000000080e947 */ /* 0x008fec0003800000 */
[----:B------:R-:W-:Y:S01]  /*5dc0*/  @P5 IMAD R5, R105, 0x1000, R100 ;  /* 0x0000100069055824 */ /* 0x000fe200078e0264 */
[----:B------:R-:W-:Y:S01]  /*5dd0*/  ISETP.NE.AND P1, PT, R115, RZ, PT ;  /* 0x000000ff7300720c */ /* 0x000fe20003f25270 */
[----:B------:R-:W-:Y:S01]  /*5de0*/  BSSY B0, `(.L_x_102) ;  /* 0x000000b000007945 */ /* 0x000fe20003800000 */
[----:B------:R-:W-:Y:S01]  /*5df0*/  CS2R R82, SRZ ;  /* 0x0000000000527805 */ /* 0x000fe2000001ff00 */
[----:B------:R-:W-:Y:S01]  /*5e00*/  @P5 VIADD R4, R5, UR49 ;  /* 0x0000003105045c36 */ /* 0x000fe20008000000 */
[----:B------:R-:W-:Y:S02]  /*5e10*/  CS2R R80, SRZ ;  /* 0x0000000000507805 */ /* 0x000fe4000001ff00 */
[----:B------:R-:W-:Y:S02]  /*5e20*/  CS2R R86, SRZ ;  /* 0x0000000000567805 */ /* 0x000fe4000001ff00 */
[----:B------:R-:W-:Y:S01]  /*5e30*/  CS2R R84, SRZ ;  /* 0x0000000000547805 */ /* 0x000fe2000001ff00 */
[----:B------:R-:W-:Y:S04]  /*5e40*/  @P5 IMAD R4, R108, -0x10, R4 ;  /* 0xfffffff06c045824 */ /* 0x000fe800078e0204 */
[----:B------:R-:W-:Y:S05]  /*5e50*/  @P1 BRA `(.L_x_103) ;  /* 0x00000000000c1947 */ /* 0x000fea0003800000 */
[----:B------:R-:W-:Y:S04]  /*5e60*/  SHF.L.U32 R3, R104, 0x1f, RZ ;  /* 0x0000001f68037819 */ /* 0x000fe800000006ff */
[----:B------:R-:W1:Y:S02]  /*5e70*/  SYNCS.PHASECHK.TRANS64.TRYWAIT P1, [R0+URZ+0x110], R3 ;  /* 0x00011003000075a7 */ /* 0x000e6400080211ff */
[----:B-1----:R-:W-:Y:S05]  /*5e80*/  @!P1 BRA `(.L_x_104) ;  /* 0x0000002800289947 */ /* 0x002fea0003800000 */
.L_x_103:
[----:B------:R-:W-:Y:S05]  /*5e90*/  BSYNC B0 ;  /* 0x0000000000007941 */ /* 0x000fea0003800000 */
.L_x_102:
[----:B------:R-:W-:Y:S01]  /*5ea0*/  ISETP.NE.AND P1, PT, R124, RZ, PT ;  /* 0x000000ff7c00720c */ /* 0x000fe20003f25270 */
[----:B-1----:R-:W-:Y:S02]  /*5eb0*/  VIADD R3, R0, 0x120 ;  /* 0x0000012000037836 */ /* 0x002fe40000000000 */
[----:B------:R-:W-:Y:S02]  /*5ec0*/  IMAD.U32 R0, RZ, RZ, UR37 ;  /* 0x00000025ff007e24 */ /* 0x000fe4000f8e00ff */
[----:B------:R-:W-:Y:S03]  /*5ed0*/  VIADD R105, R105, 0x1 ;  /* 0x0000000169697836 */ /* 0x000fe60000000000 */
[----:B------:R-:W-:Y:S05]  /*5ee0*/  PRMT R0, R0, 0x654, R3 ;  /* 0x0000065400007816 */ /* 0x000fea0000000003 */
[----:B------:R1:W3:Y:S04]  /*5ef0*/  @P1 LDS.128 R80, [R5+UR49+0x200] ;  /* 0x0002003105501984 */ /* 0x0002e80008000c00 */
[----:B------:R1:W1:Y:S01]  /*5f00*/  @P1 LDS.128 R84, [R4+0x210] ;  /* 0x0002100004541984 */ /* 0x0002620000000c00 */
[C---:B------:R-:W-:Y:S01]  /*5f10*/  ISETP.NE.AND P1, PT, R105.reuse, 0x2, PT ;  /* 0x000000026900780c */ /* 0x040fe20003f25270 */
[----:B------:R-:W-:Y:S01]  /*5f20*/  @!PT LDS RZ, [RZ] ;  /* 0x00000000fffff984 */ /* 0x000fe20000000800 */
[----:B------:R-:W-:Y:S01]  /*5f30*/  @!PT LDS RZ, [RZ] ;  /* 0x00000000fffff984 */ /* 0x000fe20000000800 */
[----:B------:R-:W-:Y:S01]  /*5f40*/  @!PT LDS RZ, [RZ] ;  /* 0x00000000fffff984 */ /* 0x000fe20000000800 */
[----:B------:R-:W-:Y:S01]  /*5f50*/  @!PT LDS RZ, [RZ] ;  /* 0x00000000fffff984 */ /* 0x000fe20000000800 */
[----:B------:R5:W-:Y:S06]  /*5f60*/  MEMBAR.ALL.CTA ;  /* 0x0000000000007992 */ /* 0x000bec0000008000 */
[----:B-----5:R-:W5:Y:S01]  /*5f70*/  FENCE.VIEW.ASYNC.S ;  /* 0x00000000000073c6 */ /* 0x020f620000000000 */
[----:B------:R-:W-:Y:S02]  /*5f80*/  SEL R3, RZ, 0x1, P1 ;  /* 0x00000001ff037807 */ /* 0x000fe40000800000 */
[----:B------:R-:W-:Y:S02]  /*5f90*/  SEL R105, R105, RZ, P1 ;  /* 0x000000ff69697207 */ /* 0x000fe40000800000 */
[----:B------:R-:W-:Y:S01]  /*5fa0*/  LOP3.LUT R104, R104, R3, RZ, 0x3c, !PT ;  /* 0x0000000368687212 */ /* 0x000fe200078e3cff */
[----:B-----5:R1:W-:Y:S06]  /*5fb0*/  SYNCS.ARRIVE.TRANS64.RED.A1T0 RZ, [R0+URZ], RZ ;  /* 0x000000ff00ff79a7 */ /* 0x0203ec00081004ff */
.L_x_101:
[----:B------:R-:W-:Y:S05]  /*5fc0*/  BSYNC B1 ;  /* 0x0000000000017941 */ /* 0x000fea0003800000 */
.L_x_100:
[----:B-1----:R-:W-:Y:S04]  /*5fd0*/  SHF.R.U32.HI R0, RZ, 0x15, R48 ;  /* 0x00000015ff007819 */ /* 0x002fe80000011630 */
[----:B------:R-:W-:Y:S01]  /*5fe0*/  LOP3.LUT P1, RZ, R0, 0x3, R101, 0x48, !PT ;  /* 0x0000000300ff7812 */ /* 0x000fe20007824865 */
[----:B------:R-:W-:Y:S01]  /*5ff0*/  @!UPT UIADD3 URZ, UPT, UPT, URZ, URZ, URZ ;  /* 0x000000fffffff290 */ /* 0x000fe2000fffe0ff */
[----:B----4-:R-:W-:Y:S11]  /*6000*/  @P0 BRA `(.L_x_105) ;  /* 0x0000000000080947 */ /* 0x010ff60003800000 */
[----:B------:R-:W1:Y:S02]  /*6010*/  SYNCS.PHASECHK.TRANS64.TRYWAIT P0, [R113+URZ+0x160], R2 ;  /* 0x00016002710075a7 */ /* 0x000e6400080011ff */
[----:B-1----:R-:W-:Y:S05]  /*6020*/  @!P0 BRA `(.L_x_106) ;  /* 0x0000002400d48947 */ /* 0x002fea0003800000 */
.L_x_105:
[----:B------:R-:W-:Y:S05]  /*6030*/  @!P1 BRA `(.L_x_107) ;  /* 0x0000000000409947 */ /* 0x000fea0003800000 */
[----:B------:R-:W4:Y:S01]  /*6040*/  LDCU.64 UR8, c[0x4][0x70] ;  /* 0x01000e00ff0877ac */ /* 0x000f220008000a00 */
[----:B------:R-:W-:Y:S01]  /*6050*/  MOV R3, 0x0 ;  /* 0x0000000000037802 */ /* 0x000fe20000000f00 */
[----:B------:R-:W-:Y:S02]  /*6060*/  HFMA2 R12, -RZ, RZ, 0, 5.9604644775390625e-08 ;  /* 0x00000001ff0c7431 */ /* 0x000fe400000001ff */
[----:B------:R-:W-:Y:S02]  /*6070*/  IMAD.MOV.U32 R8, RZ, RZ, 0x192 ;  /* 0x00000192ff087424 */ /* 0x000fe400078e00ff */
[----:B------:R-:W-:Y:S01]  /*6080*/  IMAD.MOV.U32 R13, RZ, RZ, RZ ;  /* 0x000000ffff0d7224 */ /* 0x000fe200078e00ff */
[----:B------:R-:W5:Y:S01]  /*6090*/  LDCU.64 UR6, c[0x4][0x78] ;  /* 0x01000f00ff0677ac */ /* 0x000f620008000a00 */
[----:B-1----:R-:W1:Y:S01]  /*60a0*/  LDC.64 R2, c[0x4][R3] ;  /* 0x0100000003027b82 */ /* 0x002e620000000a00 */
[----:B------:R-:W2:Y:S01]  /*60b0*/  LDCU.64 UR4, c[0x4][0x10] ;  /* 0x01000200ff0477ac */ /* 0x000ea20008000a00 */
[----:B----4-:R-:W-:Y:S01]  /*60c0*/  MOV R5, UR9 ;  /* 0x0000000900057c02 */ /* 0x010fe20008000f00 */
[----:B------:R-:W-:Y:S01]  /*60d0*/  IMAD.U32 R4, RZ, RZ, UR8 ;  /* 0x00000008ff047e24 */ /* 0x000fe2000f8e00ff */
[----:B-----5:R-:W-:Y:S01]  /*60e0*/  MOV R7, UR7 ;  /* 0x0000000700077c02 */ /* 0x020fe20008000f00 */
[----:B------:R-:W-:Y:S01]  /*60f0*/  IMAD.U32 R6, RZ, RZ, UR6 ;  /* 0x00000006ff067e24 */ /* 0x000fe2000f8e00ff */
[----:B--2---:R-:W-:Y:S01]  /*6100*/  MOV R11, UR5 ;  /* 0x00000005000b7c02 */ /* 0x004fe20008000f00 */
[----:B------:R-:W-:Y:S02]  /*6110*/  IMAD.U32 R10, RZ, RZ, UR4 ;  /* 0x00000004ff0a7e24 */ /* 0x000fe4000f8e00ff */
[----:B------:R-:W-:Y:S07]  /*6120*/  LEPC R20, `(.L_x_107) ;  /* 0x000000001014794e */ /* 0x000fee0000000000 */
[----:B-1-3--:R-:W-:Y:S05]  /*6130*/  CALL.ABS.NOINC R2 ;  /* 0x0000000002007343 */ /* 0x00afea0003c00000 */
.L_x_107:
[-C--:B---3--:R-:W-:Y:S01]  /*6140*/  F2FP.F16.E5M2.UNPACK_B R51, R80.reuse ;  /* 0x00000050ff33723e */ /* 0x088fe200020004ff */
[----:B------:R-:W-:Y:S05]  /*6150*/  WARPSYNC.ALL ;  /* 0x0000000000007948 */ /* 0x000fea0003800000 */
[----:B------:R-:W-:Y:S01]  /*6160*/  R2UR UR4, R48 ;  /* 0x00000000300472ca */ /* 0x000fe200000e0000 */
[--C-:B------:R-:W-:Y:S01]  /*6170*/  HADD2.F32 R50, -RZ, R51.reuse.H0_H0 ;  /* 0x20000033ff327230 */ /* 0x100fe20000004100 */
[----:B------:R-:W-:Y:S01]  /*6180*/  F2FP.F16.E5M2.UNPACK_B R53, R80.H1 ;  /* 0x00000050ff35723e */ /* 0x000fe200030004ff */
[----:B------:R-:W-:Y:S01]  /*6190*/  HADD2.F32 R51, -RZ, R51.H1_H1 ;  /* 0x30000033ff337230 */ /* 0x000fe20000004100 */
[-C--:B------:R-:W-:Y:S01]  /*61a0*/  F2FP.F16.E5M2.UNPACK_B R55, R81.reuse ;  /* 0x00000051ff37723e */ /* 0x080fe200020004ff */
[----:B------:R-:W-:Y:S01]  /*61b0*/  BSSY.RECONVERGENT B0, `(.L_x_108) ;  /* 0x0000099000007945 */ /* 0x000fe20003800200 */
[----:B------:R-:W-:Y:S01]  /*61c0*/  F2FP.F16.E5M2.UNPACK_B R57, R81.H1 ;  /* 0x00000051ff39723e */ /* 0x000fe200030004ff */
[--C-:B------:R-:W-:Y:S01]  /*61d0*/  HADD2.F32 R52, -RZ, R53.reuse.H0_H0 ;  /* 0x20000035ff347230 */ /* 0x100fe20000004100 */
[-C--:B------:R-:W-:Y:S01]  /*61e0*/  F2FP.F16.E5M2.UNPACK_B R59, R82.reuse ;  /* 0x00000052ff3b723e */ /* 0x080fe200020004ff */
[----:B------:R-:W-:Y:S01]  /*61f0*/  HADD2.F32 R54, -RZ, R53.H1_H1 ;  /* 0x30000035ff367230 */ /* 0x000fe20000004100 */
[----:B------:R-:W-:Y:S01]  /*6200*/  F2FP.F16.E5M2.UNPACK_B R61, R82.H1 ;  /* 0x00000052ff3d723e */ /* 0x000fe200030004ff */
[--C-:B------:R-:W-:Y:S01]  /*6210*/  HADD2.F32 R53, -RZ, R55.reuse.H0_H0 ;  /* 0x20000037ff357230 */ /* 0x100fe20000004100 */
[-C--:B------:R-:W-:Y:S01]  /*6220*/  F2FP.F16.E5M2.UNPACK_B R63, R83.reuse ;  /* 0x00000053ff3f723e */ /* 0x080fe200020004ff */
[----:B------:R-:W-:Y:S01]  /*6230*/  LDTM.16dp32bit_t0_t15.x32 R4, tmem[UR4] ;  /* 0x00000004000479ee */ /* 0x000fe20008a80000 */
[----:B------:R-:W2:Y:S01]  /*6240*/  LDTM.16dp32bit_t16_t31.x32 R4, tmem[UR4+0x20] ;  /* 0x00002004000479ee */ /* 0x000ea20008aa0000 */
[----:B------:R-:W-:Y:S01]  /*6250*/  SHF.L.U32 R125, R102, 0x4, RZ ;  /* 0x00000004667d7819 */ /* 0x000fe200000006ff */
[----:B------:R-:W-:Y:S01]  /*6260*/  HADD2.F32 R56, -RZ, R55.H1_H1 ;  /* 0x30000037ff387230 */ /* 0x000fe20000004100 */
[----:B------:R-:W-:Y:S01]  /*6270*/  ISETP.NE.AND P6, PT, R114, RZ, PT ;  /* 0x000000ff7200720c */ /* 0x000fe20003fc5270 */
[----:B------:R-:W-:Y:S01]  /*6280*/  HADD2.F32 R60, -RZ, R59.H1_H1 ;  /* 0x3000003bff3c7230 */ /* 0x000fe20000004100 */
[----:B------:R-:W-:Y:S01]  /*6290*/  IADD3 R114, PT, PT, R100, UR49, RZ ;  /* 0x0000003164727c10 */ /* 0x000fe2000fffe0ff */
[----:B------:R-:W-:Y:S01]  /*62a0*/  HADD2.F32 R64, -RZ, R63.H1_H1 ;  /* 0x3000003fff407230 */ /* 0x000fe20000004100 */
[----:B------:R-:W-:Y:S01]  /*62b0*/  F2FP.F16.E5M2.UNPACK_B R65, R83.H1 ;  /* 0x00000053ff41723e */ /* 0x000fe200030004ff */
[--C-:B------:R-:W-:Y:S01]  /*62c0*/  HADD2.F32 R55, -RZ, R57.reuse.H0_H0 ;  /* 0x20000039ff377230 */ /* 0x100fe20000004100 */
[----:B------:R-:W-:Y:S01]  /*62d0*/  IADD3 R114, PT, PT, R114, R125, RZ ;  /* 0x0000007d72727210 */ /* 0x000fe20007ffe0ff */
[----:B------:R-:W-:Y:S01]  /*62e0*/  HADD2.F32 R58, -RZ, R57.H1_H1 ;  /* 0x30000039ff3a7230 */ /* 0x000fe20000004100 */
[-C--:B------:R-:W-:Y:S01]  /*62f0*/  F2FP.F16.E5M2.UNPACK_B R67, R84.reuse ;  /* 0x00000054ff43723e */ /* 0x080fe200020004ff */
[----:B------:R-:W-:Y:S01]  /*6300*/  HADD2.F32 R57, -RZ, R59.H0_H0 ;  /* 0x2000003bff397230 */ /* 0x000fe20000004100 */
[----:B------:R-:W-:Y:S01]  /*6310*/  F2FP.F16.E5M2.UNPACK_B R69, R84.H1 ;  /* 0x00000054ff45723e */ /* 0x000fe200030004ff */
[----:B------:R-:W-:Y:S01]  /*6320*/  HADD2.F32 R59, -RZ, R61.H0_H0 ;  /* 0x2000003dff3b7230 */ /* 0x000fe20000004100 */
[-C--:B------:R-:W-:Y:S01]  /*6330*/  F2FP.F16.E5M2.UNPACK_B R71, R85.reuse ;  /* 0x00000055ff47723e */ /* 0x080fe200020004ff */
[----:B------:R-:W-:Y:S01]  /*6340*/  HADD2.F32 R68, -RZ, R67.H1_H1 ;  /* 0x30000043ff447230 */ /* 0x000fe20000004100 */
[----:B------:R-:W-:Y:S01]  /*6350*/  F2FP.F16.E5M2.UNPACK_B R73, R85.H1 ;  /* 0x00000055ff49723e */ /* 0x000fe200030004ff */
[----:B------:R-:W-:Y:S01]  /*6360*/  HADD2.F32 R62, -RZ, R61.H1_H1 ;  /* 0x3000003dff3e7230 */ /* 0x000fe20000004100 */
[-C--:B------:R-:W-:Y:S01]  /*6370*/  F2FP.F16.E5M2.UNPACK_B R75, R86.reuse ;  /* 0x00000056ff4b723e */ /* 0x080fe200020004ff */
[----:B------:R-:W-:Y:S01]  /*6380*/  HADD2.F32 R61, -RZ, R63.H0_H0 ;  /* 0x2000003fff3d7230 */ /* 0x000fe20000004100 */
[----:B------:R-:W-:Y:S01]  /*6390*/  F2FP.F16.E5M2.UNPACK_B R77, R86.H1 ;  /* 0x00000056ff4d723e */ /* 0x000fe200030004ff */
[----:B------:R-:W-:Y:S01]  /*63a0*/  HADD2.F32 R72, -RZ, R71.H1_H1 ;  /* 0x30000047ff487230 */ /* 0x000fe20000004100 */
[----:B------:R-:W-:Y:S01]  /*63b0*/  F2FP.F16.E5M2.UNPACK_B R79, R87.H1 ;  /* 0x00000057ff4f723e */ /* 0x000fe200030004ff */
[C---:B--2---:R-:W-:Y:S01]  /*63c0*/  FMUL R0, R47.reuse, R4 ;  /* 0x000000042f007220 */ /* 0x044fe20000400000 */
[C---:B-1----:R-:W-:Y:S01]  /*63d0*/  FMUL R2, R47.reuse, R5 ;  /* 0x000000052f027220 */ /* 0x042fe20000400000 */
[C---:B------:R-:W-:Y:S01]  /*63e0*/  FMUL R4, R47.reuse, R8 ;  /* 0x000000082f047220 */ /* 0x040fe20000400000 */
[----:B------:R-:W-:Y:S01]  /*63f0*/  FMUL R5, R47, R9 ;  /* 0x000000092f057220 */ /* 0x000fe20000400000 */
[C---:B------:R-:W-:Y:S01]  /*6400*/  FFMA R0, R49.reuse, R50, R0 ;  /* 0x0000003231007223 */ /* 0x040fe20000000000 */
[----:B------:R-:W-:Y:S01]  /*6410*/  FFMA R2, R49, R51, R2 ;  /* 0x0000003331027223 */ /* 0x000fe20000000002 */
[C---:B------:R-:W-:Y:S01]  /*6420*/  FMUL R8, R47.reuse, R12 ;  /* 0x0000000c2f087220 */ /* 0x040fe20000400000 */
[C---:B------:R-:W-:Y:S01]  /*6430*/  FMUL R9, R47.reuse, R13 ;  /* 0x0000000d2f097220 */ /* 0x040fe20000400000 */
[C---:B------:R-:W-:Y:S01]  /*6440*/  FMUL R12, R47.reuse, R16 ;  /* 0x000000102f0c7220 */ /* 0x040fe20000400000 */
[C---:B------:R-:W-:Y:S01]  /*6450*/  FMUL R13, R47.reuse, R17 ;  /* 0x000000112f0d7220 */ /* 0x040fe20000400000 */
[C---:B------:R-:W-:Y:S01]  /*6460*/  FMUL R16, R47.reuse, R20 ;  /* 0x000000142f107220 */ /* 0x040fe20000400000 */
[C---:B------:R-:W-:Y:S01]  /*6470*/  FMUL R17, R47.reuse, R21 ;  /* 0x000000152f117220 */ /* 0x040fe20000400000 */
[C---:B------:R-:W-:Y:S01]  /*6480*/  FMUL R20, R47.reuse, R24 ;  /* 0x000000182f147220 */ /* 0x040fe20000400000 */
[C---:B------:R-:W-:Y:S01]  /*6490*/  FMUL R21, R47.reuse, R25 ;  /* 0x000000192f157220 */ /* 0x040fe20000400000 */
[----:B------:R-:W-:Y:S02]  /*64a0*/  HADD2.F32 R76, -RZ, R75.H1_H1 ;  /* 0x3000004bff4c7230 */ /* 0x000fe40000004100 */
[C---:B------:R-:W-:Y:S01]  /*64b0*/  FMUL R24, R47.reuse, R28 ;  /* 0x0000001c2f187220 */ /* 0x040fe20000400000 */
[C---:B------:R-:W-:Y:S01]  /*64c0*/  FMUL R25, R47.reuse, R29 ;  /* 0x0000001d2f197220 */ /* 0x040fe20000400000 */
[C---:B------:R-:W-:Y:S01]  /*64d0*/  FMUL R28, R47.reuse, R32 ;  /* 0x000000202f1c7220 */ /* 0x040fe20000400000 */
[C---:B------:R-:W-:Y:S01]  /*64e0*/  FMUL R29, R47.reuse, R33 ;  /* 0x000000212f1d7220 */ /* 0x040fe20000400000 */
[C---:B------:R-:W-:Y:S01]  /*64f0*/  FMUL R3, R47.reuse, R6 ;  /* 0x000000062f037220 */ /* 0x040fe20000400000 */
[C---:B------:R-:W-:Y:S01]  /*6500*/  FMUL R7, R47.reuse, R7 ;  /* 0x000000072f077220 */ /* 0x040fe20000400000 */
[C---:B------:R-:W-:Y:S01]  /*6510*/  FMUL R6, R47.reuse, R10 ;  /* 0x0000000a2f067220 */ /* 0x040fe20000400000 */
[----:B------:R-:W-:Y:S01]  /*6520*/  FMUL R11, R47, R11 ;  /* 0x0000000b2f0b7220 */ /* 0x000fe20000400000 */
[C---:B------:R-:W-:Y:S01]  /*6530*/  FFMA R3, R49.reuse, R52, R3 ;  /* 0x0000003431037223 */ /* 0x040fe20000000003 */
[C---:B------:R-:W-:Y:S01]  /*6540*/  FFMA R7, R49.reuse, R54, R7 ;  /* 0x0000003631077223 */ /* 0x040fe20000000007 */
[C---:B------:R-:W-:Y:S01]  /*6550*/  FFMA R4, R49.reuse, R53, R4 ;  /* 0x0000003531047223 */ /* 0x040fe20000000004 */
[----:B------:R-:W-:Y:S01]  /*6560*/  F2FP.F16.E5M2.UNPACK_B R50, R87 ;  /* 0x00000057ff32723e */ /* 0x000fe200020004ff */
[C---:B------:R-:W-:Y:S01]  /*6570*/  FFMA R5, R49.reuse, R56, R5 ;  /* 0x0000003831057223 */ /* 0x040fe20000000005 */
[----:B------:R-:W-:Y:S01]  /*6580*/  FFMA R6, R49, R55, R6 ;  /* 0x0000003731067223 */ /* 0x000fe20000000006 */
[----:B------:R-:W-:Y:S01]  /*6590*/  F2FP.SATFINITE.E5M2.F32.PACK_AB_MERGE_C R117, R7, R3, RZ ;  /* 0x000000030775723e */ /* 0x000fe200048060ff */
[C---:B------:R-:W-:Y:S01]  /*65a0*/  FFMA R11, R49.reuse, R58, R11 ;  /* 0x0000003a310b7223 */ /* 0x040fe2000000000b */
[C---:B------:R-:W-:Y:S01]  /*65b0*/  FFMA R8, R49.reuse, R57, R8 ;  /* 0x0000003931087223 */ /* 0x040fe20000000008 */
[----:B------:R-:W-:Y:S01]  /*65c0*/  ISETP.NE.AND P0, PT, R110, RZ, PT ;  /* 0x000000ff6e00720c */ /* 0x000fe20003f05270 */
[----:B------:R-:W-:Y:S01]  /*65d0*/  FFMA R9, R49, R60, R9 ;  /* 0x0000003c31097223 */ /* 0x000fe20000000009 */
[----:B------:R-:W-:Y:S01]  /*65e0*/  F2FP.SATFINITE.E5M2.F32.PACK_AB_MERGE_C R116, R2, R0, R117 ;  /* 0x000000000274723e */ /* 0x000fe20004806075 */
[--C-:B------:R-:W-:Y:S01]  /*65f0*/  HADD2.F32 R51, -RZ, R50.reuse.H0_H0 ;  /* 0x20000032ff337230 */ /* 0x100fe20000004100 */
[----:B------:R-:W-:Y:S01]  /*6600*/  F2FP.SATFINITE.E5M2.F32.PACK_AB_MERGE_C R117, R11, R6, RZ ;  /* 0x000000060b75723e */ /* 0x000fe200048060ff */
[----:B------:R-:W-:Y:S02]  /*6610*/  HADD2.F32 R50, -RZ, R50.H1_H1 ;  /* 0x30000032ff327230 */ /* 0x000fe40000004100 */
[C---:B------:R-:W-:Y:S01]  /*6620*/  FMUL R10, R47.reuse, R14 ;  /* 0x0000000e2f0a7220 */ /* 0x040fe20000400000 */
[----:B------:R-:W-:Y:S01]  /*6630*/  FMUL R15, R47, R15 ;  /* 0x0000000f2f0f7220 */ /* 0x000fe20000400000 */
[--C-:B------:R-:W-:Y:S01]  /*6640*/  HADD2.F32 R63, -RZ, R65.reuse.H0_H0 ;  /* 0x20000041ff3f7230 */ /* 0x100fe20000004100 */
[----:B------:R-:W-:Y:S01]  /*6650*/  F2FP.SATFINITE.E5M2.F32.PACK_AB_MERGE_C R117, R5, R4, R117 ;  /* 0x000000040575723e */ /* 0x000fe20004806075 */
[C---:B------:R-:W-:Y:S01]  /*6660*/  FFMA R10, R49.reuse, R59, R10 ;  /* 0x0000003b310a7223 */ /* 0x040fe2000000000a */
[C---:B------:R-:W-:Y:S01]  /*6670*/  FFMA R15, R49.reuse, R62, R15 ;  /* 0x0000003e310f7223 */ /* 0x040fe2000000000f */
[C---:B------:R-:W-:Y:S01]  /*6680*/  FFMA R12, R49.reuse, R61, R12 ;  /* 0x0000003d310c7223 */ /* 0x040fe2000000000c */
[----:B------:R-:W-:Y:S01]  /*6690*/  FFMA R13, R49, R64, R13 ;  /* 0x00000040310d7223 */ /* 0x000fe2000000000d */
[----:B------:R-:W-:Y:S02]  /*66a0*/  HADD2.F32 R66, -RZ, R65.H1_H1 ;  /* 0x30000041ff427230 */ /* 0x000fe40000004100 */
[C---:B------:R-:W-:Y:S01]  /*66b0*/  FMUL R14, R47.reuse, R18 ;  /* 0x000000122f0e7220 */ /* 0x040fe20000400000 */
[----:B------:R-:W-:Y:S02]  /*66c0*/  HADD2.F32 R65, -RZ, R67.H0_H0 ;  /* 0x20000043ff417230 */ /* 0x000fe40000004100 */
[----:B------:R-:W-:Y:S01]  /*66d0*/  FMUL R19, R47, R19 ;  /* 0x000000132f137220 */ /* 0x000fe20000400000 */
[--C-:B------:R-:W-:Y:S02]  /*66e0*/  HADD2.F32 R67, -RZ, R69.reuse.H0_H0 ;  /* 0x20000045ff437230 */ /* 0x100fe40000004100 */
[----:B------:R-:W-:Y:S01]  /*66f0*/  FFMA R14, R49, R63, R14 ;  /* 0x0000003f310e7223 */ /* 0x000fe2000000000e */
[----:B------:R-:W-:Y:S02]  /*6700*/  HADD2.F32 R70, -RZ, R69.H1_H1 ;  /* 0x30000045ff467230 */ /* 0x000fe40000004100 */
[----:B------:R-:W-:Y:S01]  /*6710*/  FMUL R18, R47, R22 ;  /* 0x000000162f127220 */ /* 0x000fe20000400000 */
[----:B------:R-:W-:Y:S02]  /*6720*/  HADD2.F32 R69, -RZ, R71.H0_H0 ;  /* 0x20000047ff457230 */ /* 0x000fe40000004100 */
[----:B------:R-:W-:Y:S01]  /*6730*/  FFMA R19, R49, R66, R19 ;  /* 0x0000004231137223 */ /* 0x000fe20000000013 */
[----:B------:R-:W-:Y:S01]  /*6740*/  FMUL R23, R47, R23 ;  /* 0x000000172f177220 */ /* 0x000fe20000400000 */
[C---:B------:R-:W-:Y:S01]  /*6750*/  FFMA R16, R49.reuse, R65, R16 ;  /* 0x0000004131107223 */ /* 0x040fe20000000010 */
[C---:B------:R-:W-:Y:S01]  /*6760*/  FFMA R17, R49.reuse, R68, R17 ;  /* 0x0000004431117223 */ /* 0x040fe20000000011 */
        /* <DEDUP_REMOVED lines=23> */
[----:B------:R-:W-:Y:S01]  /*68e0*/  F2FP.SATFINITE.E5M2.F32.PACK_AB_MERGE_C R118, R15, R10, RZ ;  /* 0x0000000a0f76723e */ /* 0x000fe200048060ff */
[----:B------:R-:W-:Y:S01]  /*68f0*/  FFMA R28, R49, R51, R28 ;  /* 0x00000033311c7223 */ /* 0x000fe2000000001c */
[----:B------:R-:W-:Y:S01]  /*6900*/  F2FP.SATFINITE.E5M2.F32.PACK_AB_MERGE_C R119, R19, R14, RZ ;  /* 0x0000000e1377723e */ /* 0x000fe200048060ff */
[C---:B------:R-:W-:Y:S01]  /*6910*/  FFMA R29, R49.reuse, R50, R29 ;  /* 0x00000032311d7223 */ /* 0x040fe2000000001d */
[C---:B------:R-:W-:Y:S01]  /*6920*/  FFMA R30, R49.reuse, R77, R30 ;  /* 0x0000004d311e7223 */ /* 0x040fe2000000001e */
[----:B------:R-:W-:Y:S01]  /*6930*/  FFMA R35, R49, R52, R35 ;  /* 0x0000003431237223 */ /* 0x000fe20000000023 */
[----:B------:R-:W-:Y:S02]  /*6940*/  F2FP.SATFINITE.E5M2.F32.PACK_AB_MERGE_C R118, R9, R8, R118 ;  /* 0x000000080976723e */ /* 0x000fe40004806076 */
[----:B------:R-:W-:Y:S02]  /*6950*/  F2FP.SATFINITE.E5M2.F32.PACK_AB_MERGE_C R119, R13, R12, R119 ;  /* 0x0000000c0d77723e */ /* 0x000fe40004806077 */
[----:B------:R-:W-:Y:S02]  /*6960*/  F2FP.SATFINITE.E5M2.F32.PACK_AB_MERGE_C R120, R23, R18, RZ ;  /* 0x000000121778723e */ /* 0x000fe400048060ff */
[----:B------:R-:W-:Y:S01]  /*6970*/  F2FP.SATFINITE.E5M2.F32.PACK_AB_MERGE_C R121, R27, R22, RZ ;  /* 0x000000161b79723e */ /* 0x000fe200048060ff */
[----:B------:R1:W-:Y:S01]  /*6980*/  STS.128 [R100+UR49+0x2200], R116 ;  /* 0x0022007464007988 */ /* 0x0003e20008000c31 */
[----:B------:R-:W-:Y:S02]  /*6990*/  F2FP.SATFINITE.E5M2.F32.PACK_AB_MERGE_C R122, R31, R26, RZ ;  /* 0x0000001a1f7a723e */ /* 0x000fe400048060ff */
[----:B------:R-:W-:Y:S02]  /*69a0*/  F2FP.SATFINITE.E5M2.F32.PACK_AB_MERGE_C R123, R35, R30, RZ ;  /* 0x0000001e237b723e */ /* 0x000fe400048060ff */
[----:B------:R-:W-:Y:S02]  /*69b0*/  F2FP.SATFINITE.E5M2.F32.PACK_AB_MERGE_C R120, R17, R16, R120 ;  /* 0x000000101178723e */ /* 0x000fe40004806078 */
[----:B------:R-:W-:Y:S02]  /*69c0*/  F2FP.SATFINITE.E5M2.F32.PACK_AB_MERGE_C R121, R21, R20, R121 ;  /* 0x000000141579723e */ /* 0x000fe40004806079 */
[----:B------:R-:W-:Y:S02]  /*69d0*/  F2FP.SATFINITE.E5M2.F32.PACK_AB_MERGE_C R122, R25, R24, R122 ;  /* 0x00000018197a723e */ /* 0x000fe4000480607a */
[----:B------:R-:W-:Y:S02]  /*69e0*/  F2FP.SATFINITE.E5M2.F32.PACK_AB_MERGE_C R123, R29, R28, R123 ;  /* 0x0000001c1d7b723e */ /* 0x000fe4000480607b */
[----:B------:R-:W-:Y:S02]  /*69f0*/  LEA R32, R105, UR49, 0x3 ;  /* 0x0000003169207c11 */ /* 0x000fe4000f8e18ff */
[----:B------:R-:W-:Y:S01]  /*6a00*/  @P6 SHF.L.U32 R33, R104, 0x1f, RZ ;  /* 0x0000001f68216819 */ /* 0x000fe200000006ff */
[----:B------:R1:W-:Y:S01]  /*6a10*/  STS.128 [R114+0x2210], R120 ;  /* 0x0022107872007388 */ /* 0x0003e20000000c00 */
[----:B------:R-:W-:Y:S01]  /*6a20*/  @!PT LDS RZ, [RZ] ;  /* 0x00000000fffff984 */ /* 0x000fe20000000800 */
[----:B------:R-:W-:Y:S01]  /*6a30*/  @!PT LDS RZ, [RZ] ;  /* 0x00000000fffff984 */ /* 0x000fe20000000800 */
[----:B------:R-:W-:Y:S01]  /*6a40*/  @!PT LDS RZ, [RZ] ;  /* 0x00000000fffff984 */ /* 0x000fe20000000800 */
[----:B------:R-:W-:Y:S01]  /*6a50*/  @!PT LDS RZ, [RZ] ;  /* 0x00000000fffff984 */ /* 0x000fe20000000800 */
[----:B------:R2:W-:Y:S07]  /*6a60*/  MEMBAR.ALL.CTA ;  /* 0x0000000000007992 */ /* 0x0005ee0000008000 */
[----:B--2---:R-:W2:Y:S02]  /*6a70*/  FENCE.VIEW.ASYNC.S ;  /* 0x00000000000073c6 */ /* 0x004ea40000000000 */
[----:B--2---:R-:W-:Y:S06]  /*6a80*/  BAR.SYNC.DEFER_BLOCKING 0x1, 0x80 ;  /* 0x0042000000007b1d */ /* 0x004fec0000010000 */
[----:B------:R-:W-:Y:S05]  /*6a90*/  @P0 BRA `(.L_x_109) ;  /* 0x0000000000280947 */ /* 0x000fea0003800000 */
[----:B------:R-:W-:Y:S02]  /*6aa0*/  UIADD3 UR4, UPT, UPT, UR49, 0x2200, URZ ;  /* 0x0000220031047890 */ /* 0x000fe4000fffe0ff */
[----:B------:R-:W-:Y:S01]  /*6ab0*/  UIADD3 UR6, UP0, UPT, UR52, 0x680, URZ ;  /* 0x0000068034067890 */ /* 0x000fe2000ff1e0ff */
[----:B------:R-:W-:Y:S03]  /*6ac0*/  UMOV UR43, UR36 ;  /* 0x00000024002b7c82 */ /* 0x000fe60008000000 */
[----:B------:R-:W-:Y:S01]  /*6ad0*/  MOV R109, UR4 ;  /* 0x00000004006d7c02 */ /* 0x000fe20008000f00 */
[----:B------:R-:W-:Y:S03]  /*6ae0*/  UIADD3.X UR7, UPT, UPT, URZ, UR53, URZ, UP0, !UPT ;  /* 0x00000035ff077290 */ /* 0x000fe600087fe4ff */
[----:B------:R-:W-:Y:S11]  /*6af0*/  R2UR UR40, R109 ;  /* 0x000000006d2872ca */ /* 0x000ff600000e0000 */
[----:B------:R-:W-:Y:S02]  /*6b00*/  @!UPT UIADD3 URZ, UPT, UPT, URZ, URZ, URZ ;  /* 0x000000fffffff290 */ /* 0x000fe4000fffe0ff */
[----:B------:R2:W-:Y:S01]  /*6b10*/  UTMASTG.3D [UR40], [UR6] ;  /* 0x00000028060073b5 */ /* 0x0005e20008010000 */
[----:B------:R0:W-:Y:S01]  /*6b20*/  UTMACMDFLUSH ;  /* 0x00000000000079b7 */ /* 0x0001e20000000000 */
[----:B--2---:R-:W-:Y:S04]  /*6b30*/  DEPBAR.LE SB0, 0x1 ;  /* 0x000080400000791a */ /* 0x004fe80000000000 */
.L_x_109:
[----:B------:R-:W-:Y:S05]  /*6b40*/  BSYNC.RECONVERGENT B0 ;  /* 0x0000000000007941 */ /* 0x000fea0003800200 */
.L_x_108:
[----:B------:R-:W-:Y:S06]  /*6b50*/  BAR.SYNC.DEFER_BLOCKING 0x1, 0x80 ;  /* 0x0042000000007b1d */ /* 0x000fec0000010000 */
[----:B------:R-:W2:Y:S01]  /*6b60*/  @P6 SYNCS.PHASECHK.TRANS64.TRYWAIT P0, [R32+URZ+0x110], R33 ;  /* 0x00011021200065a7 */ /* 0x000ea200080011ff */
[----:B------:R-:W-:Y:S01]  /*6b70*/  BSSY B1, `(.L_x_110) ;  /* 0x0000020000017945 */ /* 0x000fe20003800000 */
[----:B--2---:R-:W-:Y:S03]  /*6b80*/  @P6 SEL R115, RZ, 0x1, !P0 ;  /* 0x00000001ff736807 */ /* 0x004fe60004000000 */
[----:B------:R-:W-:Y:S05]  /*6b90*/  @!P6 BRA `(.L_x_111) ;  /* 0x000000000074e947 */ /* 0x000fea0003800000 */
[----:B------:R-:W-:Y:S01]  /*6ba0*/  ISETP.NE.AND P1, PT, R124, RZ, PT ;  /* 0x000000ff7c00720c */ /* 0x000fe20003f25270 */
[----:B------:R-:W-:Y:S01]  /*6bb0*/  BSSY B0, `(.L_x_112) ;  /* 0x0000009000007945 */ /* 0x000fe20003800000 */
[----:B------:R-:W-:Y:S11]  /*6bc0*/  ISETP.NE.AND P0, PT, R115, RZ, PT ;  /* 0x000000ff7300720c */ /* 0x000ff60003f05270 */
[----:B------:R-:W-:Y:S05]  /*6bd0*/  @P1 IMAD R0, R105, 0x1000, R100 ;  /* 0x0000100069001824 */ /* 0x000fea00078e0264 */
[----:B------:R-:W-:Y:S05]  /*6be0*/  @P1 IADD3 R2, PT, PT, R0, UR49, RZ ;  /* 0x0000003100021c10 */ /* 0x000fea000fffe0ff */
[----:B------:R-:W-:Y:S01]  /*6bf0*/  @P1 IMAD.IADD R2, R2, 0x1, R125 ;  /* 0x0000000102021824 */ /* 0x000fe200078e027d */
[----:B------:R-:W-:Y:S06]  /*6c00*/  @P0 BRA `(.L_x_113) ;  /* 0x00000000000c0947 */ /* 0x000fec0003800000 */
[----:B------:R-:W-:Y:S04]  /*6c10*/  SHF.L.U32 R3, R104, 0x1f, RZ ;  /* 0x0000001f68037819 */ /* 0x000fe800000006ff */
[----:B------:R-:W2:Y:S02]  /*6c20*/  SYNCS.PHASECHK.TRANS64.TRYWAIT P0, [R32+URZ+0x110], R3 ;  /* 0x00011003200075a7 */ /* 0x000ea400080011ff */
[----:B--2---:R-:W-:Y:S05]  /*6c30*/  @!P0 BRA `(.L_x_114) ;  /* 0x0000001800e48947 */ /* 0x004fea0003800000 */
.L_x_113:
[----:B------:R-:W-:Y:S05]  /*6c40*/  BSYNC B0 ;  /* 0x0000000000007941 */ /* 0x000fea0003800000 */
.L_x_112:
[----:B------:R-:W-:Y:S01]  /*6c50*/  ISETP.NE.AND P0, PT, R124, RZ, PT ;  /* 0x000000ff7c00720c */ /* 0x000fe20003f05270 */
[----:B--2---:R-:W-:Y:S02]  /*6c60*/  VIADD R32, R32, 0x120 ;  /* 0x0000012020207836 */ /* 0x004fe40000000000 */
[----:B------:R-:W-:Y:S02]  /*6c70*/  IMAD.U32 R3, RZ, RZ, UR37 ;  /* 0x00000025ff037e24 */ /* 0x000fe4000f8e00ff */
[----:B------:R-:W-:Y:S03]  /*6c80*/  VIADD R105, R105, 0x1 ;  /* 0x0000000169697836 */ /* 0x000fe60000000000 */
[----:B------:R-:W-:Y:S05]  /*6c90*/  PRMT R3, R3, 0x654, R32 ;  /* 0x0000065403037816 */ /* 0x000fea0000000020 */
[----:B------:R2:W3:Y:S04]  /*6ca0*/  @P0 LDS.128 R80, [R0+UR49+0x200] ;  /* 0x0002003100500984 */ /* 0x0004e80008000c00 */
[----:B------:R2:W4:Y:S01]  /*6cb0*/  @P0 LDS.128 R84, [R2+0x210] ;  /* 0x0002100002540984 */ /* 0x0005220000000c00 */
[C---:B------:R-:W-:Y:S01]  /*6cc0*/  ISETP.NE.AND P0, PT, R105.reuse, 0x2, PT ;  /* 0x000000026900780c */ /* 0x040fe20003f05270 */
[----:B------:R-:W-:Y:S01]  /*6cd0*/  @!PT LDS RZ, [RZ] ;  /* 0x00000000fffff984 */ /* 0x000fe20000000800 */
[----:B------:R-:W-:Y:S01]  /*6ce0*/  @!PT LDS RZ, [RZ] ;  /* 0x00000000fffff984 */ /* 0x000fe20000000800 */
[----:B------:R-:W-:Y:S01]  /*6cf0*/  @!PT LDS RZ, [RZ] ;  /* 0x00000000fffff984 */ /* 0x000fe20000000800 */
[----:B------:R-:W-:Y:S01]  /*6d00*/  @!PT LDS RZ, [RZ] ;  /* 0x00000000fffff984 */ /* 0x000fe20000000800 */
[----:B------:R5:W-:Y:S06]  /*6d10*/  MEMBAR.ALL.CTA ;  /* 0x0000000000007992 */ /* 0x000bec0000008000 */
[----:B-----5:R-:W5:Y:S01]  /*6d20*/  FENCE.VIEW.ASYNC.S ;  /* 0x00000000000073c6 */ /* 0x020f620000000000 */
[----:B------:R-:W-:Y:S01]  /*6d30*/  SEL R105, R105, RZ, P0 ;  /* 0x000000ff69697207 */ /* 0x000fe20000000000 */
[----:B-----5:R5:W-:Y:S02]  /*6d40*/  SYNCS.ARRIVE.TRANS64.RED.A1T0 RZ, [R3+URZ], RZ ;  /* 0x000000ff03ff79a7 */ /* 0x020be400081004ff */
[----:B-----5:R-:W-:Y:S04]  /*6d50*/  SEL R3, RZ, 0x1, P0 ;  /* 0x00000001ff037807 */ /* 0x020fe80000000000 */
[----:B--23--:R-:W-:Y:S02]  /*6d60*/  LOP3.LUT R104, R104, R3, RZ, 0x3c, !PT ;  /* 0x0000000368687212 */ /* 0x00cfe400078e3cff */
.L_x_111:
[----:B------:R-:W-:Y:S05]  /*6d70*/  BSYNC B1 ;  /* 0x0000000000017941 */ /* 0x000fea0003800000 */
.L_x_110:
[----:B------:R-:W-:Y:S05]  /*6d80*/  VIADD R0, R48, 0x40 ;  /* 0x0000004030007836 */ /* 0x000fea0000000000 */
[----:B------:R-:W-:Y:S04]  /*6d90*/  SHF.R.U32.HI R0, RZ, 0x15, R0 ;  /* 0x00000015ff007819 */ /* 0x000fe80000011600 */
[----:B------:R-:W-:Y:S11]  /*6da0*/  LOP3.LUT P0, RZ, R0, 0x3, R101, 0x48, !PT ;  /* 0x0000000300ff7812 */ /* 0x000ff60007804865 */
[----:B------:R-:W-:Y:S02]  /*6db0*/  @!UPT UIADD3 URZ, UPT, UPT, URZ, URZ, URZ ;  /* 0x000000fffffff290 */ /* 0x000fe4000fffe0ff */
[----:B------:R-:W-:Y:S05]  /*6dc0*/  @!P0 BRA `(.L_x_115) ;  /* 0x0000000000408947 */ /* 0x000fea0003800000 */
[----:B------:R-:W2:Y:S01]  /*6dd0*/  LDCU.64 UR8, c[0x4][0x70] ;  /* 0x01000e00ff0877ac */ /* 0x000ea20008000a00 */
[----:B------:R-:W-:Y:S01]  /*6de0*/  MOV R3, 0x0 ;  /* 0x0000000000037802 */ /* 0x000fe20000000f00 */
[----:B------:R-:W-:Y:S02]  /*6df0*/  HFMA2 R12, -RZ, RZ, 0, 5.9604644775390625e-08 ;  /* 0x00000001ff0c7431 */ /* 0x000fe400000001ff */
[----:B------:R-:W-:Y:S02]  /*6e00*/  IMAD.MOV.U32 R8, RZ, RZ, 0x192 ;  /* 0x00000192ff087424 */ /* 0x000fe400078e00ff */
[----:B------:R-:W-:Y:S01]  /*6e10*/  IMAD.MOV.U32 R13, RZ, RZ, RZ ;  /* 0x000000ffff0d7224 */ /* 0x000fe200078e00ff */
[----:B------:R-:W3:Y:S01]  /*6e20*/  LDCU.64 UR6, c[0x4][0x78] ;  /* 0x01000f00ff0677ac */ /* 0x000ee20008000a00 */
[----:B------:R-:W1:Y:S01]  /*6e30*/  LDC.64 R2, c[0x4][R3] ;  /* 0x0100000003027b82 */ /* 0x000e620000000a00 */
[----:B------:R-:W5:Y:S01]  /*6e40*/  LDCU.64 UR4, c[0x4][0x10] ;  /* 0x01000200ff0477ac */ /* 0x000f620008000a00 */
[----:B--2---:R-:W-:Y:S01]  /*6e50*/  MOV R5, UR9 ;  /* 0x0000000900057c02 */ /* 0x004fe20008000f00 */
[----:B------:R-:W-:Y:S01]  /*6e60*/  IMAD.U32 R4, RZ, RZ, UR8 ;  /* 0x00000008ff047e24 */ /* 0x000fe2000f8e00ff */
[----:B---3--:R-:W-:Y:S01]  /*6e70*/  MOV R7, UR7 ;  /* 0x0000000700077c02 */ /* 0x008fe20008000f00 */
[----:B------:R-:W-:Y:S01]  /*6e80*/  IMAD.U32 R6, RZ, RZ, UR6 ;  /* 0x00000006ff067e24 */ /* 0x000fe2000f8e00ff */
[----:B-----5:R-:W-:Y:S01]  /*6e90*/  MOV R11, UR5 ;  /* 0x00000005000b7c02 */ /* 0x020fe20008000f00 */
[----:B------:R-:W-:Y:S02]  /*6ea0*/  IMAD.U32 R10, RZ, RZ, UR4 ;  /* 0x00000004ff0a7e24 */ /* 0x000fe4000f8e00ff */
[----:B------:R-:W-:Y:S07]  /*6eb0*/  LEPC R20, `(.L_x_115) ;  /* 0x000000001014794e */ /* 0x000fee0000000000 */
[----:B-1--4-:R-:W-:Y:S05]  /*6ec0*/  CALL.ABS.NOINC R2 ;  /* 0x0000000002007343 */ /* 0x012fea0003c00000 */
.L_x_115:
[----:B------:R-:W-:Y:S01]  /*6ed0*/  ISETP.NE.AND P0, PT, R110, RZ, PT ;  /* 0x000000ff6e00720c */ /* 0x000fe20003f05270 */
[----:B------:R-:W-:Y:S05]  /*6ee0*/  WARPSYNC.ALL ;  /* 0x0000000000007948 */ /* 0x000fea0003800000 */
[----:B------:R-:W-:Y:S01]  /*6ef0*/  R2UR UR4, R48 ;  /* 0x00000000300472ca */ /* 0x000fe200000e0000 */
[----:B------:R-:W-:Y:S01]  /*6f00*/  BSSY.RECONVERGENT B0, `(.L_x_116) ;  /* 0x000009c000007945 */ /* 0x000fe20003800200 */
[-C--:B------:R-:W-:Y:S02]  /*6f10*/  F2FP.F16.E5M2.UNPACK_B R51, R80.reuse ;  /* 0x00000050ff33723e */ /* 0x080fe400020004ff */
[----:B------:R-:W-:Y:S02]  /*6f20*/  F2FP.F16.E5M2.UNPACK_B R80, R80.H1 ;  /* 0x00000050ff50723e */ /* 0x000fe400030004ff */
[-C--:B------:R-:W-:Y:S01]  /*6f30*/  F2FP.F16.E5M2.UNPACK_B R55, R81.reuse ;  /* 0x00000051ff37723e */ /* 0x080fe200020004ff */
[--C-:B------:R-:W-:Y:S01]  /*6f40*/  HADD2.F32 R50, -RZ, R51.reuse.H0_H0 ;  /* 0x20000033ff327230 */ /* 0x100fe20000004100 */
[----:B------:R-:W-:Y:S01]  /*6f50*/  F2FP.F16.E5M2.UNPACK_B R81, R81.H1 ;  /* 0x00000051ff51723e */ /* 0x000fe200030004ff */
[----:B------:R-:W-:Y:S01]  /*6f60*/  HADD2.F32 R52, -RZ, R51.H1_H1 ;  /* 0x30000033ff347230 */ /* 0x000fe20000004100 */
[-C--:B------:R-:W-:Y:S01]  /*6f70*/  F2FP.F16.E5M2.UNPACK_B R59, R82.reuse ;  /* 0x00000052ff3b723e */ /* 0x080fe200020004ff */
[--C-:B------:R-:W-:Y:S01]  /*6f80*/  HADD2.F32 R51, -RZ, R80.reuse.H0_H0 ;  /* 0x20000050ff337230 */ /* 0x100fe20000004100 */
[----:B------:R-:W-:Y:S01]  /*6f90*/  F2FP.F16.E5M2.UNPACK_B R82, R82.H1 ;  /* 0x00000052ff52723e */ /* 0x000fe200030004ff */
[----:B------:R-:W-:Y:S01]  /*6fa0*/  LDTM.16dp32bit_t0_t15.x32 R4, tmem[UR4+0x40] ;  /* 0x00004004000479ee */ /* 0x000fe20008a80000 */
[----:B------:R-:W2:Y:S01]  /*6fb0*/  LDTM.16dp32bit_t16_t31.x32 R4, tmem[UR4+0x60] ;  /* 0x00006004000479ee */ /* 0x000ea20008aa0000 */
[----:B------:R-:W-:Y:S01]  /*6fc0*/  NOP ;  /* 0x0000000000007918 */ /* 0x000fe20000000000 */
[--C-:B------:R-:W-:Y:S01]  /*6fd0*/  HADD2.F32 R53, -RZ, R55.reuse.H0_H0 ;  /* 0x20000037ff357230 */ /* 0x100fe20000004100 */
[----:B------:R-:W-:Y:S01]  /*6fe0*/  R2UR UR5, R113 ;  /* 0x00000000710572ca */ /* 0x000fe200000e0000 */
[----:B------:R-:W-:Y:S01]  /*6ff0*/  HADD2.F32 R56, -RZ, R55.H1_H1 ;  /* 0x30000037ff387230 */ /* 0x000fe20000004100 */
[----:B------:R-:W-:Y:S01]  /*7000*/  F2FP.F16.E5M2.UNPACK_B R63, R83 ;  /* 0x00000053ff3f723e */ /* 0x000fe200020004ff */
[--C-:B------:R-:W-:Y:S01]  /*7010*/  HADD2.F32 R57, -RZ, R59.reuse.H0_H0 ;  /* 0x2000003bff397230 */ /* 0x100fe20000004100 */
[----:B----4-:R-:W-:Y:S01]  /*7020*/  F2FP.F16.E5M2.UNPACK_B R67, R84 ;  /* 0x00000054ff43723e */ /* 0x010fe200020004ff */
[----:B------:R-:W-:Y:S01]  /*7030*/  HADD2.F32 R60, -RZ, R59.H1_H1 ;  /* 0x3000003bff3c7230 */ /* 0x000fe20000004100 */
[----:B------:R-:W-:Y:S01]  /*7040*/  F2FP.F16.E5M2.UNPACK_B R71, R85 ;  /* 0x00000055ff47723e */ /* 0x000fe200020004ff */
[--C-:B------:R-:W-:Y:S01]  /*7050*/  HADD2.F32 R61, -RZ, R63.reuse.H0_H0 ;  /* 0x2000003fff3d7230 */ /* 0x100fe20000004100 */
[----:B------:R-:W-:Y:S01]  /*7060*/  F2FP.F16.E5M2.UNPACK_B R75, R86 ;  /* 0x00000056ff4b723e */ /* 0x000fe200020004ff */
[----:B------:R-:W-:Y:S01]  /*7070*/  HADD2.F32 R64, -RZ, R63.H1_H1 ;  /* 0x3000003fff407230 */ /* 0x000fe20000004100 */
[----:B------:R-:W-:Y:S01]  /*7080*/  F2FP.F16.E5M2.UNPACK_B R77, R87 ;  /* 0x00000057ff4d723e */ /* 0x000fe200020004ff */
[--C-:B------:R-:W-:Y:S01]  /*7090*/  HADD2.F32 R65, -RZ, R67.reuse.H0_H0 ;  /* 0x20000043ff417230 */ /* 0x100fe20000004100 */
[----:B------:R-:W-:Y:S01]  /*70a0*/  F2FP.F16.E5M2.UNPACK_B R83, R83.H1 ;  /* 0x00000053ff53723e */ /* 0x000fe200030004ff */
[----:B------:R-:W-:Y:S01]  /*70b0*/  UIADD3 UR5, UPT, UPT, UR5, 0x180, URZ ;  /* 0x0000018005057890 */ /* 0x000fe2000fffe0ff */
[----:B------:R-:W-:Y:S01]  /*70c0*/  HADD2.F32 R67, -RZ, R67.H1_H1 ;  /* 0x30000043ff437230 */ /* 0x000fe20000004100 */
[----:B------:R-:W-:Y:S01]  /*70d0*/  F2FP.F16.E5M2.UNPACK_B R84, R84.H1 ;  /* 0x00000054ff54723e */ /* 0x000fe200030004ff */
[--C-:B------:R-:W-:Y:S01]  /*70e0*/  HADD2.F32 R69, -RZ, R71.reuse.H0_H0 ;  /* 0x20000047ff457230 */ /* 0x100fe20000004100 */
[----:B------:R-:W-:Y:S01]  /*70f0*/  UPRMT UR5, UR37, 0x654, UR5 ;  /* 0x0000065425057896 */ /* 0x000fe20008000005 */
[----:B------:R-:W-:Y:S01]  /*7100*/  HADD2.F32 R72, -RZ, R71.H1_H1 ;  /* 0x30000047ff487230 */ /* 0x000fe20000004100 */
[----:B------:R-:W-:Y:S01]  /*7110*/  F2FP.F16.E5M2.UNPACK_B R85, R85.H1 ;  /* 0x00000055ff55723e */ /* 0x000fe200030004ff */
[--C-:B------:R-:W-:Y:S02]  /*7120*/  HADD2.F32 R73, -RZ, R75.reuse.H0_H0 ;  /* 0x2000004bff497230 */ /* 0x100fe40000004100 */
[C---:B--2---:R-:W-:Y:S01]  /*7130*/  FMUL R4, R47.reuse, R4 ;  /* 0x000000042f047220 */ /* 0x044fe20000400000 */
[C---:B------:R-:W-:Y:S01]  /*7140*/  FMUL R5, R47.reuse, R5 ;  /* 0x000000052f057220 */ /* 0x040fe20000400000 */
[C---:B------:R-:W-:Y:S01]  /*7150*/  FMUL R8, R47.reuse, R8 ;  /* 0x000000082f087220 */ /* 0x040fe20000400000 */
[----:B------:R-:W-:Y:S01]  /*7160*/  FMUL R9, R47, R9 ;  /* 0x000000092f097220 */ /* 0x000fe20000400000 */
[C---:B------:R-:W-:Y:S01]  /*7170*/  FFMA R4, R49.reuse, R50, R4 ;  /* 0x0000003231047223 */ /* 0x040fe20000000004 */
[----:B------:R-:W-:Y:S01]  /*7180*/  SYNCS.ARRIVE.TRANS64.RED.A1T0 RZ, [UR5], RZ ;  /* 0x000000ffffff79a7 */ /* 0x000fe20008100405 */
        /* <DEDUP_REMOVED lines=18> */
[--C-:B------:R-:W-:Y:S02]  /*72b0*/  HADD2.F32 R55, -RZ, R81.reuse.H0_H0 ;  /* 0x20000051ff377230 */ /* 0x100fe40000004100 */
[----:B------:R-:W-:Y:S01]  /*72c0*/  FMUL R10, R47, R10 ;  /* 0x0000000a2f0a7220 */ /* 0x000fe20000400000 */
[C---:B------:R-:W-:Y:S01]  /*72d0*/  FFMA R6, R49.reuse, R51, R6 ;  /* 0x0000003331067223 */ /* 0x040fe20000000006 */
[----:B------:R-:W-:Y:S02]  /*72e0*/  HADD2.F32 R58, -RZ, R81.H1_H1 ;  /* 0x30000051ff3a7230 */ /* 0x000fe40000004100 */
[C---:B------:R-:W-:Y:S01]  /*72f0*/  FFMA R7, R49.reuse, R54, R7 ;  /* 0x0000003631077223 */ /* 0x040fe20000000007 */
[C---:B------:R-:W-:Y:S01]  /*7300*/  FFMA R8, R49.reuse, R53, R8 ;  /* 0x0000003531087223 */ /* 0x040fe20000000008 */
[C---:B------:R-:W-:Y:S01]  /*7310*/  FFMA R9, R49.reuse, R56, R9 ;  /* 0x0000003831097223 */ /* 0x040fe20000000009 */
[----:B------:R-:W-:Y:S01]  /*7320*/  FFMA R10, R49, R55, R10 ;  /* 0x00000037310a7223 */ /* 0x000fe2000000000a */
[----:B------:R-:W-:Y:S01]  /*7330*/  HADD2.F32 R51, -RZ, R77.H0_H0 ;  /* 0x2000004dff337230 */ /* 0x000fe20000004100 */
[----:B-1----:R-:W-:Y:S01]  /*7340*/  F2FP.SATFINITE.E5M2.F32.PACK_AB_MERGE_C R116, R7, R6, RZ ;  /* 0x000000060774723e */ /* 0x002fe200048060ff */
[C---:B------:R-:W-:Y:S01]  /*7350*/  FMUL R11, R47.reuse, R11 ;  /* 0x0000000b2f0b7220 */ /* 0x040fe20000400000 */
[--C-:B------:R-:W-:Y:S02]  /*7360*/  HADD2.F32 R59, -RZ, R82.reuse.H0_H0 ;  /* 0x20000052ff3b7230 */ /* 0x100fe40000004100 */
[----:B------:R-:W-:Y:S01]  /*7370*/  FMUL R14, R47, R14 ;  /* 0x0000000e2f0e7220 */ /* 0x000fe20000400000 */
[----:B------:R-:W-:Y:S01]  /*7380*/  HADD2.F32 R62, -RZ, R82.H1_H1 ;  /* 0x30000052ff3e7230 */ /* 0x000fe20000004100 */
[----:B------:R-:W-:Y:S01]  /*7390*/  F2FP.SATFINITE.E5M2.F32.PACK_AB_MERGE_C R116, R5, R4, R116 ;  /* 0x000000040574723e */ /* 0x000fe20004806074 */
[C---:B------:R-:W-:Y:S01]  /*73a0*/  FFMA R11, R49.reuse, R58, R11 ;  /* 0x0000003a310b7223 */ /* 0x040fe2000000000b */
[C---:B------:R-:W-:Y:S01]  /*73b0*/  FFMA R12, R49.reuse, R57, R12 ;  /* 0x00000039310c7223 */ /* 0x040fe2000000000c */
[C---:B------:R-:W-:Y:S01]  /*73c0*/  FFMA R13, R49.reuse, R60, R13 ;  /* 0x0000003c310d7223 */ /* 0x040fe2000000000d */
[----:B------:R-:W-:Y:S01]  /*73d0*/  F2FP.F16.E5M2.UNPACK_B R86, R86.H1 ;  /* 0x00000056ff56723e */ /* 0x000fe200030004ff */
[----:B------:R-:W-:Y:S01]  /*73e0*/  FFMA R14, R49, R59, R14 ;  /* 0x0000003b310e7223 */ /* 0x000fe2000000000e */
[----:B------:R-:W-:Y:S01]  /*73f0*/  F2FP.SATFINITE.E5M2.F32.PACK_AB_MERGE_C R117, R11, R10, RZ ;  /* 0x0000000a0b75723e */ /* 0x000fe200048060ff */
[C---:B------:R-:W-:Y:S01]  /*7400*/  FMUL R15, R47.reuse, R15 ;  /* 0x0000000f2f0f7220 */ /* 0x040fe20000400000 */
[--C-:B------:R-:W-:Y:S02]  /*7410*/  HADD2.F32 R63, -RZ, R83.reuse.H0_H0 ;  /* 0x20000053ff3f7230 */ /* 0x100fe40000004100 */
[----:B------:R-:W-:Y:S01]  /*7420*/  FMUL R18, R47, R18 ;  /* 0x000000122f127220 */ /* 0x000fe20000400000 */
[----:B------:R-:W-:Y:S01]  /*7430*/  HADD2.F32 R66, -RZ, R83.H1_H1 ;  /* 0x30000053ff427230 */ /* 0x000fe20000004100 */
[----:B------:R-:W-:Y:S01]  /*7440*/  F2FP.SATFINITE.E5M2.F32.PACK_AB_MERGE_C R117, R9, R8, R117 ;  /* 0x000000080975723e */ /* 0x000fe20004806075 */
[C---:B------:R-:W-:Y:S01]  /*7450*/  FFMA R15, R49.reuse, R62, R15 ;  /* 0x0000003e310f7223 */ /* 0x040fe2000000000f */
[C---:B------:R-:W-:Y:S01]  /*7460*/  FFMA R16, R49.reuse, R61, R16 ;  /* 0x0000003d31107223 */ /* 0x040fe20000000010 */
[----:B------:R-:W-:Y:S01]  /*7470*/  FFMA R17, R49, R64, R17 ;  /* 0x0000004031117223 */ /* 0x000fe20000000011 */
[----:B------:R-:W-:Y:S01]  /*7480*/  FMUL R19, R47, R19 ;  /* 0x000000132f137220 */ /* 0x000fe20000400000 */
        /* <DEDUP_REMOVED lines=15> */
[----:B------:R-:W-:Y:S01]  /*7580*/  F2FP.F16.E5M2.UNPACK_B R87, R87.H1 ;  /* 0x00000057ff57723e */ /* 0x000fe200030004ff */
        /* <DEDUP_REMOVED lines=32> */
[----:B------:R-:W-:Y:S03]  /*7790*/  IADD3 R79, PT, PT, R44, 0x1, RZ ;  /* 0x000000012c4f7810 */ /* 0x000fe60007ffe0ff */
        /* <DEDUP_REMOVED lines=9> */
[----:B------:R-:W-:Y:S02]  /*7830*/  UIADD3 UR8, UP0, UPT, UR52, 0x680, URZ ;  /* 0x0000068034087890 */ /* 0x000fe4000ff1e0ff */
[----:B------:R-:W-:Y:S02]  /*7840*/  UIADD3 UR5, UPT, UPT, UR41, 0x40, URZ ;  /* 0x0000004029057890 */ /* 0x000fe4000fffe0ff */
[----:B------:R-:W-:Y:S02]  /*7850*/  UIADD3 UR4, UPT, UPT, UR49, 0x3200, URZ ;  /* 0x0000320031047890 */ /* 0x000fe4000fffe0ff */
[----:B------:R-:W-:Y:S01]  /*7860*/  UIADD3.X UR9, UPT, UPT, URZ, UR53, URZ, UP0, !UPT ;  /* 0x00000035ff097290 */ /* 0x000fe200087fe4ff */
[----:B------:R-:W-:Y:S01]  /*7870*/  UMOV UR6, UR42 ;  /* 0x0000002a00067c82 */ /* 0x000fe20008000000 */
[----:B------:R-:W-:Y:S07]  /*7880*/  UMOV UR7, UR36 ;  /* 0x0000002400077c82 */ /* 0x000fee0008000000 */
[----:B------:R2:W-:Y:S01]  /*7890*/  UTMASTG.3D [UR4], [UR8] ;  /* 0x00000004080073b5 */ /* 0x0005e20008010000 */
[----:B------:R0:W-:Y:S01]  /*78a0*/  UTMACMDFLUSH ;  /* 0x00000000000079b7 */ /* 0x0001e20000000000 */
[----:B--2---:R-:W-:Y:S04]  /*78b0*/  DEPBAR.LE SB0, 0x1 ;  /* 0x000080400000791a */ /* 0x004fe80000000000 */
.L_x_117:
[----:B------:R-:W-:Y:S05]  /*78c0*/  BSYNC.RECONVERGENT B0 ;  /* 0x0000000000007941 */ /* 0x000fea0003800200 */
.L_x_116:
[----:B------:R-:W-:Y:S01]  /*78d0*/  BAR.SYNC.DEFER_BLOCKING 0x1, 0x80 ;  /* 0x0042000000007b1d */ /* 0x000fe20000010000 */
[----:B------:R-:W-:Y:S01]  /*78e0*/  ISETP.NE.AND P2, PT, R111, RZ, PT ;  /* 0x000000ff6f00720c */ /* 0x000fe20003f45270 */
[----:B------:R-:W-:Y:S01]  /*78f0*/  IMAD.IADD R20, R43, 0x1, R94 ;  /* 0x000000012b147824 */ /* 0x000fe200078e025e */
[----:B------:R-:W-:Y:S01]  /*7900*/  ISETP.NE.AND P0, PT, R112, 0x2, PT ;  /* 0x000000027000780c */ /* 0x000fe20003f05270 */
[----:B------:R-:W-:Y:S01]  /*7910*/  IMAD.IADD R21, R45, 0x1, R96 ;  /* 0x000000012d157824 */ /* 0x000fe200078e0260 */
[----:B------:R-:W-:Y:S02]  /*7920*/  ISETP.NE.AND P1, PT, R79, 0x4, PT ;  /* 0x000000044f00780c */ /* 0x000fe40003f25270 */
[----:B------:R-:W-:Y:S02]  /*7930*/  SEL R3, RZ, 0x1, P0 ;  /* 0x00000001ff037807 */ /* 0x000fe40000000000 */
[----:B------:R-:W-:Y:S02]  /*7940*/  SEL R0, RZ, 0x1, P1 ;  /* 0x00000001ff007807 */ /* 0x000fe40000800000 */
[----:B------:R-:W-:Y:S02]  /*7950*/  LOP3.LUT R106, R106, R3, RZ, 0x3c, !PT ;  /* 0x000000036a6a7212 */ /* 0x000fe400078e3cff */
[----:B------:R-:W-:Y:S02]  /*7960*/  LOP3.LUT R107, R107, R0, RZ, 0x3c, !PT ;  /* 0x000000006b6b7212 */ /* 0x000fe400078e3cff */
[----:B------:R-:W-:Y:S02]  /*7970*/  @P2 R2UR UR36, R103 ;  /* 0x00000000672422ca */ /* 0x000fe400000e0000 */
[----:B------:R-:W-:Y:S02]  /*7980*/  SEL R112, R112, RZ, P0 ;  /* 0x000000ff70707207 */ /* 0x000fe40000000000 */
[----:B------:R-:W-:Y:S01]  /*7990*/  SEL R44, R79, RZ, P1 ;  /* 0x000000ff4f2c7207 */ /* 0x000fe20000800000 */
[----:B------:R-:W-:Y:S10]  /*79a0*/  @P2 BRA `(.L_x_118) ;  /* 0xffffffd400f82947 */ /* 0x000ff4000383ffff */
[----:B------:R-:W-:Y:S05]  /*79b0*/  EXIT ;  /* 0x000000000000794d */ /* 0x000fea0003800000 */
.L_x_20:
[----:B--2---:R2:W1:Y:S02]  /*79c0*/  SYNCS.PHASECHK.TRANS64.TRYWAIT P0, [R3+URZ+0x1b0], R2 ;  /* 0x0001b002030075a7 */ /* 0x00446400080011ff */
[----:B-1----:R-:W-:Y:S05]  /*79d0*/  @!P0 NANOSLEEP.SYNCS 0x989680 ;  /* 0x009896800000895d */ /* 0x002fea0003900000 */
[----:B------:R-:W1:Y:S02]  /*79e0*/  @!P0 SYNCS.PHASECHK.TRANS64 P0, [R3+URZ+0x1b0], R2 ;  /* 0x0001b002030085a7 */ /* 0x000e6400080010ff */
[----:B-1----:R-:W-:Y:S05]  /*79f0*/  @!P0 BRA `(.L_x_20) ;  /* 0xfffffffc00f08947 */ /* 0x002fea000383ffff */
[----:B------:R-:W-:Y:S05]  /*7a00*/  BRA `(.L_x_119) ;  /* 0xffffff9c005c7947 */ /* 0x000fea000383ffff */
.L_x_23:
[----:B-1----:R-:W-:-:S07]  /*7a10*/  MOV R2, UR33 ;  /* 0x0000002100027c02 */ /* 0x002fce0008000f00 */
.L_x_120:
[----:B-1----:R1:W2:Y:S02]  /*7a20*/  SYNCS.PHASECHK.TRANS64.TRYWAIT P0, [R2+URZ+0x88], R5 ;  /* 0x00008805020075a7 */ /* 0x0022a400080011ff */
[----:B--2---:R-:W-:Y:S05]  /*7a30*/  @!P0 NANOSLEEP.SYNCS 0x989680 ;  /* 0x009896800000895d */ /* 0x004fea0003900000 */
[----:B------:R-:W2:Y:S02]  /*7a40*/  @!P0 SYNCS.PHASECHK.TRANS64 P0, [R2+URZ+0x88], R5 ;  /* 0x00008805020085a7 */ /* 0x000ea400080010ff */
[----:B--2---:R-:W-:Y:S05]  /*7a50*/  @!P0 BRA `(.L_x_120) ;  /* 0xfffffffc00f08947 */ /* 0x004fea000383ffff */
[----:B------:R-:W-:Y:S05]  /*7a60*/  BRA `(.L_x_22) ;  /* 0xffffff9c00ac7947 */ /* 0x000fea000383ffff */
.L_x_29:
[----:B-1----:R-:W-:-:S07]  /*7a70*/  MOV R2, UR17 ;  /* 0x0000001100027c02 */ /* 0x002fce0008000f00 */
.L_x_121:
[----:B-1----:R1:W2:Y:S02]  /*7a80*/  SYNCS.PHASECHK.TRANS64.TRYWAIT P0, [R2+URZ+0x88], R5 ;  /* 0x00008805020075a7 */ /* 0x0022a400080011ff */
[----:B--2---:R-:W-:Y:S05]  /*7a90*/  @!P0 NANOSLEEP.SYNCS 0x989680 ;  /* 0x009896800000895d */ /* 0x004fea0003900000 */
[----:B------:R-:W2:Y:S02]  /*7aa0*/  @!P0 SYNCS.PHASECHK.TRANS64 P0, [R2+URZ+0x88], R5 ;  /* 0x00008805020085a7 */ /* 0x000ea400080010ff */
[----:B--2---:R-:W-:Y:S05]  /*7ab0*/  @!P0 BRA `(.L_x_121) ;  /* 0xfffffffc00f08947 */ /* 0x004fea000383ffff */
[----:B------:R-:W-:Y:S05]  /*7ac0*/  BRA `(.L_x_28) ;  /* 0xffffffa000547947 */ /* 0x000fea000383ffff */
.L_x_33:
[----:B-1----:R1:W2:Y:S02]  /*7ad0*/  SYNCS.PHASECHK.TRANS64.TRYWAIT P0, [R2+URZ+0x140], R3 ;  /* 0x00014003020075a7 */ /* 0x0022a400080011ff */
[----:B--2---:R-:W-:Y:S05]  /*7ae0*/  @!P0 NANOSLEEP.SYNCS 0x989680 ;  /* 0x009896800000895d */ /* 0x004fea0003900000 */
[----:B------:R-:W2:Y:S02]  /*7af0*/  @!P0 SYNCS.PHASECHK.TRANS64 P0, [R2+URZ+0x140], R3 ;  /* 0x00014003020085a7 */ /* 0x000ea400080010ff */
[----:B--2---:R-:W-:Y:S05]  /*7b00*/  @!P0 BRA `(.L_x_33) ;  /* 0xfffffffc00f08947 */ /* 0x004fea000383ffff */
[----:B------:R-:W-:Y:S05]  /*7b10*/  BRA `(.L_x_122) ;  /* 0xffffffa000e47947 */ /* 0x000fea000383ffff */
.L_x_37:
[----:B----4-:R-:W-:-:S07]  /*7b20*/  MOV R0, UR5 ;  /* 0x0000000500007c02 */ /* 0x010fce0008000f00 */
.L_x_123:
[----:B-1----:R1:W2:Y:S02]  /*7b30*/  SYNCS.PHASECHK.TRANS64.TRYWAIT P0, [R0+URZ], R3 ;  /* 0x00000003000075a7 */ /* 0x0022a400080011ff */
[----:B--2---:R-:W-:Y:S05]  /*7b40*/  @!P0 NANOSLEEP.SYNCS 0x989680 ;  /* 0x009896800000895d */ /* 0x004fea0003900000 */
[----:B------:R-:W2:Y:S02]  /*7b50*/  @!P0 SYNCS.PHASECHK.TRANS64 P0, [R0+URZ], R3 ;  /* 0x00000003000085a7 */ /* 0x000ea400080010ff */
[----:B--2---:R-:W-:Y:S05]  /*7b60*/  @!P0 BRA `(.L_x_123) ;  /* 0xfffffffc00f08947 */ /* 0x004fea000383ffff */
[----:B------:R-:W-:Y:S05]  /*7b70*/  BRA `(.L_x_124) ;  /* 0xffffffa800547947 */ /* 0x000fea000383ffff */
.L_x_38:
[----:B----4-:R-:W-:-:S07]  /*7b80*/  MOV R0, UR5 ;  /* 0x0000000500007c02 */ /* 0x010fce0008000f00 */
.L_x_125:
[----:B-1----:R1:W2:Y:S02]  /*7b90*/  SYNCS.PHASECHK.TRANS64.TRYWAIT P0, [R0+URZ], R3 ;  /* 0x00000003000075a7 */ /* 0x0022a400080011ff */
[----:B--2---:R-:W-:Y:S05]  /*7ba0*/  @!P0 NANOSLEEP.SYNCS 0x989680 ;  /* 0x009896800000895d */ /* 0x004fea0003900000 */
[----:B------:R-:W2:Y:S02]  /*7bb0*/  @!P0 SYNCS.PHASECHK.TRANS64 P0, [R0+URZ], R3 ;  /* 0x00000003000085a7 */ /* 0x000ea400080010ff */
[----:B--2---:R-:W-:Y:S05]  /*7bc0*/  @!P0 BRA `(.L_x_125) ;  /* 0xfffffffc00f08947 */ /* 0x004fea000383ffff */
[----:B------:R-:W-:Y:S05]  /*7bd0*/  BRA `(.L_x_126) ;  /* 0xffffffa800607947 */ /* 0x000fea000383ffff */
.L_x_39:
[----:B----4-:R-:W-:-:S07]  /*7be0*/  MOV R0, UR5 ;  /* 0x0000000500007c02 */ /* 0x010fce0008000f00 */
.L_x_127:
[----:B-1----:R1:W2:Y:S02]  /*7bf0*/  SYNCS.PHASECHK.TRANS64.TRYWAIT P0, [R0+URZ], R3 ;  /* 0x00000003000075a7 */ /* 0x0022a400080011ff */
[----:B--2---:R-:W-:Y:S05]  /*7c00*/  @!P0 NANOSLEEP.SYNCS 0x989680 ;  /* 0x009896800000895d */ /* 0x004fea0003900000 */
[----:B------:R-:W2:Y:S02]  /*7c10*/  @!P0 SYNCS.PHASECHK.TRANS64 P0, [R0+URZ], R3 ;  /* 0x00000003000085a7 */ /* 0x000ea400080010ff */
[----:B--2---:R-:W-:Y:S05]  /*7c20*/  @!P0 BRA `(.L_x_127) ;  /* 0xfffffffc00f08947 */ /* 0x004fea000383ffff */
[----:B------:R-:W-:Y:S05]  /*7c30*/  BRA `(.L_x_128) ;  /* 0xffffffa8006c7947 */ /* 0x000fea000383ffff */
.L_x_40:
[----:B----4-:R-:W-:-:S07]  /*7c40*/  MOV R0, UR5 ;  /* 0x0000000500007c02 */ /* 0x010fce0008000f00 */
.L_x_129:
[----:B-1----:R1:W2:Y:S02]  /*7c50*/  SYNCS.PHASECHK.TRANS64.TRYWAIT P0, [R0+URZ], R3 ;  /* 0x00000003000075a7 */ /* 0x0022a400080011ff */
[----:B--2---:R-:W-:Y:S05]  /*7c60*/  @!P0 NANOSLEEP.SYNCS 0x989680 ;  /* 0x009896800000895d */ /* 0x004fea0003900000 */
[----:B------:R-:W2:Y:S02]  /*7c70*/  @!P0 SYNCS.PHASECHK.TRANS64 P0, [R0+URZ], R3 ;  /* 0x00000003000085a7 */ /* 0x000ea400080010ff */
[----:B--2---:R-:W-:Y:S05]  /*7c80*/  @!P0 BRA `(.L_x_129) ;  /* 0xfffffffc00f08947 */ /* 0x004fea000383ffff */
[----:B------:R-:W-:Y:S05]  /*7c90*/  BRA `(.L_x_130) ;  /* 0xffffffa800787947 */ /* 0x000fea000383ffff */
.L_x_41:
[----:B----4-:R-:W-:-:S07]  /*7ca0*/  MOV R0, UR5 ;  /* 0x0000000500007c02 */ /* 0x010fce0008000f00 */
.L_x_131:
[----:B-1----:R1:W2:Y:S02]  /*7cb0*/  SYNCS.PHASECHK.TRANS64.TRYWAIT P0, [R0+URZ], R3 ;  /* 0x00000003000075a7 */ /* 0x0022a400080011ff */
[----:B--2---:R-:W-:Y:S05]  /*7cc0*/  @!P0 NANOSLEEP.SYNCS 0x989680 ;  /* 0x009896800000895d */ /* 0x004fea0003900000 */
[----:B------:R-:W2:Y:S02]  /*7cd0*/  @!P0 SYNCS.PHASECHK.TRANS64 P0, [R0+URZ], R3 ;  /* 0x00000003000085a7 */ /* 0x000ea400080010ff */
[----:B--2---:R-:W-:Y:S05]  /*7ce0*/  @!P0 BRA `(.L_x_131) ;  /* 0xfffffffc00f08947 */ /* 0x004fea000383ffff */
[----:B------:R-:W-:Y:S05]  /*7cf0*/  BRA `(.L_x_132) ;  /* 0xffffffa800847947 */ /* 0x000fea000383ffff */
.L_x_42:
[----:B----4-:R-:W-:-:S07]  /*7d00*/  MOV R0, UR5 ;  /* 0x0000000500007c02 */ /* 0x010fce0008000f00 */
.L_x_133:
[----:B-1----:R1:W2:Y:S02]  /*7d10*/  SYNCS.PHASECHK.TRANS64.TRYWAIT P0, [R0+URZ], R3 ;  /* 0x00000003000075a7 */ /* 0x0022a400080011ff */
[----:B--2---:R-:W-:Y:S05]  /*7d20*/  @!P0 NANOSLEEP.SYNCS 0x989680 ;  /* 0x009896800000895d */ /* 0x004fea0003900000 */
[----:B------:R-:W2:Y:S02]  /*7d30*/  @!P0 SYNCS.PHASECHK.TRANS64 P0, [R0+URZ], R3 ;  /* 0x00000003000085a7 */ /* 0x000ea400080010ff */
[----:B--2---:R-:W-:Y:S05]  /*7d40*/  @!P0 BRA `(.L_x_133) ;  /* 0xfffffffc00f08947 */ /* 0x004fea000383ffff */
[----:B------:R-:W-:Y:S05]  /*7d50*/  BRA `(.L_x_134) ;  /* 0xffffffa800907947 */ /* 0x000fea000383ffff */
.L_x_43:
[----:B----4-:R-:W-:-:S07]  /*7d60*/  MOV R0, UR5 ;  /* 0x0000000500007c02 */ /* 0x010fce0008000f00 */
.L_x_135:
[----:B-1----:R1:W2:Y:S02]  /*7d70*/  SYNCS.PHASECHK.TRANS64.TRYWAIT P0, [R0+URZ], R3 ;  /* 0x00000003000075a7 */ /* 0x0022a400080011ff */
[----:B--2---:R-:W-:Y:S05]  /*7d80*/  @!P0 NANOSLEEP.SYNCS 0x989680 ;  /* 0x009896800000895d */ /* 0x004fea0003900000 */
[----:B------:R-:W2:Y:S02]  /*7d90*/  @!P0 SYNCS.PHASECHK.TRANS64 P0, [R0+URZ], R3 ;  /* 0x00000003000085a7 */ /* 0x000ea400080010ff */
[----:B--2---:R-:W-:Y:S05]  /*7da0*/  @!P0 BRA `(.L_x_135) ;  /* 0xfffffffc00f08947 */ /* 0x004fea000383ffff */
[----:B------:R-:W-:Y:S05]  /*7db0*/  BRA `(.L_x_136) ;  /* 0xffffffa8009c7947 */ /* 0x000fea000383ffff */
.L_x_44:
[----:B----4-:R-:W-:-:S07]  /*7dc0*/  MOV R0, UR5 ;  /* 0x0000000500007c02 */ /* 0x010fce0008000f00 */
.L_x_137:
[----:B-1----:R1:W2:Y:S02]  /*7dd0*/  SYNCS.PHASECHK.TRANS64.TRYWAIT P0, [R0+URZ], R3 ;  /* 0x00000003000075a7 */ /* 0x0022a400080011ff */
[----:B--2---:R-:W-:Y:S05]  /*7de0*/  @!P0 NANOSLEEP.SYNCS 0x989680 ;  /* 0x009896800000895d */ /* 0x004fea0003900000 */
[----:B------:R-:W2:Y:S02]  /*7df0*/  @!P0 SYNCS.PHASECHK.TRANS64 P0, [R0+URZ], R3 ;  /* 0x00000003000085a7 */ /* 0x000ea400080010ff */
[----:B--2---:R-:W-:Y:S05]  /*7e00*/  @!P0 BRA `(.L_x_137) ;  /* 0xfffffffc00f08947 */ /* 0x004fea000383ffff */
[----:B------:R-:W-:Y:S05]  /*7e10*/  BRA `(.L_x_138) ;  /* 0xffffffa800a87947 */ /* 0x000fea000383ffff */
.L_x_45:
[----:B----4-:R-:W-:-:S07]  /*7e20*/  MOV R0, UR5 ;  /* 0x0000000500007c02 */ /* 0x010fce0008000f00 */
.L_x_139:
[----:B-1----:R1:W2:Y:S02]  /*7e30*/  SYNCS.PHASECHK.TRANS64.TRYWAIT P0, [R0+URZ], R3 ;  /* 0x00000003000075a7 */ /* 0x0022a400080011ff */
[----:B--2---:R-:W-:Y:S05]  /*7e40*/  @!P0 NANOSLEEP.SYNCS 0x989680 ;  /* 0x009896800000895d */ /* 0x004fea0003900000 */
[----:B------:R-:W2:Y:S02]  /*7e50*/  @!P0 SYNCS.PHASECHK.TRANS64 P0, [R0+URZ], R3 ;  /* 0x00000003000085a7 */ /* 0x000ea400080010ff */
[----:B--2---:R-:W-:Y:S05]  /*7e60*/  @!P0 BRA `(.L_x_139) ;  /* 0xfffffffc00f08947 */ /* 0x004fea000383ffff */
[----:B------:R-:W-:Y:S05]  /*7e70*/  BRA `(.L_x_140) ;  /* 0xffffffa800b47947 */ /* 0x000fea000383ffff */
.L_x_46:
[----:B----4-:R-:W-:-:S07]  /*7e80*/  MOV R0, UR5 ;  /* 0x0000000500007c02 */ /* 0x010fce0008000f00 */
.L_x_141:
[----:B-1----:R1:W2:Y:S02]  /*7e90*/  SYNCS.PHASECHK.TRANS64.TRYWAIT P0, [R0+URZ], R3 ;  /* 0x00000003000075a7 */ /* 0x0022a400080011ff */
[----:B--2---:R-:W-:Y:S05]  /*7ea0*/  @!P0 NANOSLEEP.SYNCS 0x989680 ;  /* 0x009896800000895d */ /* 0x004fea0003900000 */
[----:B------:R-:W2:Y:S02]  /*7eb0*/  @!P0 SYNCS.PHASECHK.TRANS64 P0, [R0+URZ], R3 ;  /* 0x00000003000085a7 */ /* 0x000ea400080010ff */
[----:B--2---:R-:W-:Y:S05]  /*7ec0*/  @!P0 BRA `(.L_x_141) ;  /* 0xfffffffc00f08947 */ /* 0x004fea000383ffff */
[----:B------:R-:W-:Y:S05]  /*7ed0*/  BRA `(.L_x_142) ;  /* 0xffffffa800c07947 */ /* 0x000fea000383ffff */
.L_x_47:
[----:B----4-:R-:W-:-:S07]  /*7ee0*/  MOV R0, UR5 ;  /* 0x0000000500007c02 */ /* 0x010fce0008000f00 */
.L_x_143:
[----:B-1----:R1:W2:Y:S02]  /*7ef0*/  SYNCS.PHASECHK.TRANS64.TRYWAIT P0, [R0+URZ], R3 ;  /* 0x00000003000075a7 */ /* 0x0022a400080011ff */
[----:B--2---:R-:W-:Y:S05]  /*7f00*/  @!P0 NANOSLEEP.SYNCS 0x989680 ;  /* 0x009896800000895d */ /* 0x004fea0003900000 */
[----:B------:R-:W2:Y:S02]  /*7f10*/  @!P0 SYNCS.PHASECHK.TRANS64 P0, [R0+URZ], R3 ;  /* 0x00000003000085a7 */ /* 0x000ea400080010ff */
[----:B--2---:R-:W-:Y:S05]  /*7f20*/  @!P0 BRA `(.L_x_143) ;  /* 0xfffffffc00f08947 */ /* 0x004fea000383ffff */
[----:B------:R-:W-:Y:S05]  /*7f30*/  BRA `(.L_x_144) ;  /* 0xffffffa800cc7947 */ /* 0x000fea000383ffff */
.L_x_48:
[----:B----4-:R-:W-:-:S07]  /*7f40*/  MOV R0, UR5 ;  /* 0x0000000500007c02 */ /* 0x010fce0008000f00 */
.L_x_145:
[----:B-1----:R1:W2:Y:S02]  /*7f50*/  SYNCS.PHASECHK.TRANS64.TRYWAIT P0, [R0+URZ], R3 ;  /* 0x00000003000075a7 */ /* 0x0022a400080011ff */
[----:B--2---:R-:W-:Y:S05]  /*7f60*/  @!P0 NANOSLEEP.SYNCS 0x989680 ;  /* 0x009896800000895d */ /* 0x004fea0003900000 */
[----:B------:R-:W2:Y:S02]  /*7f70*/  @!P0 SYNCS.PHASECHK.TRANS64 P0, [R0+URZ], R3 ;  /* 0x00000003000085a7 */ /* 0x000ea400080010ff */
[----:B--2---:R-:W-:Y:S05]  /*7f80*/  @!P0 BRA `(.L_x_145) ;  /* 0xfffffffc00f08947 */ /* 0x004fea000383ffff */
[----:B------:R-:W-:Y:S05]  /*7f90*/  BRA `(.L_x_146) ;  /* 0xffffffa800d87947 */ /* 0x000fea000383ffff */
.L_x_49:
[----:B----4-:R-:W-:-:S07]  /*7fa0*/  MOV R0, UR5 ;  /* 0x0000000500007c02 */ /* 0x010fce0008000f00 */
.L_x_147:
[----:B-1----:R1:W2:Y:S02]  /*7fb0*/  SYNCS.PHASECHK.TRANS64.TRYWAIT P0, [R0+URZ], R3 ;  /* 0x00000003000075a7 */ /* 0x0022a400080011ff */
[----:B--2---:R-:W-:Y:S05]  /*7fc0*/  @!P0 NANOSLEEP.SYNCS 0x989680 ;  /* 0x009896800000895d */ /* 0x004fea0003900000 */
[----:B------:R-:W2:Y:S02]  /*7fd0*/  @!P0 SYNCS.PHASECHK.TRANS64 P0, [R0+URZ], R3 ;  /* 0x00000003000085a7 */ /* 0x000ea400080010ff */
[----:B--2---:R-:W-:Y:S05]  /*7fe0*/  @!P0 BRA `(.L_x_147) ;  /* 0xfffffffc00f08947 */ /* 0x004fea000383ffff */
[----:B------:R-:W-:Y:S05]  /*7ff0*/  BRA `(.L_x_148) ;  /* 0xffffffa800e47947 */ /* 0x000fea000383ffff */
.L_x_50:
[----:B----4-:R-:W-:-:S07]  /*8000*/  MOV R0, UR5 ;  /* 0x0000000500007c02 */ /* 0x010fce0008000f00 */
.L_x_149:
[----:B-1----:R1:W2:Y:S02]  /*8010*/  SYNCS.PHASECHK.TRANS64.TRYWAIT P0, [R0+URZ], R3 ;  /* 0x00000003000075a7 */ /* 0x0022a400080011ff */
[----:B--2---:R-:W-:Y:S05]  /*8020*/  @!P0 NANOSLEEP.SYNCS 0x989680 ;  /* 0x009896800000895d */ /* 0x004fea0003900000 */
[----:B------:R-:W2:Y:S02]  /*8030*/  @!P0 SYNCS.PHASECHK.TRANS64 P0, [R0+URZ], R3 ;  /* 0x00000003000085a7 */ /* 0x000ea400080010ff */
[----:B--2---:R-:W-:Y:S05]  /*8040*/  @!P0 BRA `(.L_x_149) ;  /* 0xfffffffc00f08947 */ /* 0x004fea000383ffff */
[----:B------:R-:W-:Y:S05]  /*8050*/  BRA `(.L_x_150) ;  /* 0xffffffa800f07947 */ /* 0x000fea000383ffff */
.L_x_51:
[----:B----4-:R-:W-:-:S07]  /*8060*/  MOV R0, UR5 ;  /* 0x0000000500007c02 */ /* 0x010fce0008000f00 */
.L_x_151:
[----:B-1----:R1:W2:Y:S02]  /*8070*/  SYNCS.PHASECHK.TRANS64.TRYWAIT P0, [R0+URZ], R3 ;  /* 0x00000003000075a7 */ /* 0x0022a400080011ff */
[----:B--2---:R-:W-:Y:S05]  /*8080*/  @!P0 NANOSLEEP.SYNCS 0x989680 ;  /* 0x009896800000895d */ /* 0x004fea0003900000 */
[----:B------:R-:W2:Y:S02]  /*8090*/  @!P0 SYNCS.PHASECHK.TRANS64 P0, [R0+URZ], R3 ;  /* 0x00000003000085a7 */ /* 0x000ea400080010ff */
[----:B--2---:R-:W-:Y:S05]  /*80a0*/  @!P0 BRA `(.L_x_151) ;  /* 0xfffffffc00f08947 */ /* 0x004fea000383ffff */
[----:B------:R-:W-:Y:S05]  /*80b0*/  BRA `(.L_x_152) ;  /* 0xffffffa800fc7947 */ /* 0x000fea000383ffff */
.L_x_52:
[----:B----4-:R-:W-:-:S07]  /*80c0*/  MOV R0, UR5 ;  /* 0x0000000500007c02 */ /* 0x010fce0008000f00 */
.L_x_153:
[----:B-1----:R1:W2:Y:S02]  /*80d0*/  SYNCS.PHASECHK.TRANS64.TRYWAIT P0, [R0+URZ], R3 ;  /* 0x00000003000075a7 */ /* 0x0022a400080011ff */
[----:B--2---:R-:W-:Y:S05]  /*80e0*/  @!P0 NANOSLEEP.SYNCS 0x989680 ;  /* 0x009896800000895d */ /* 0x004fea0003900000 */
[----:B------:R-:W2:Y:S02]  /*80f0*/  @!P0 SYNCS.PHASECHK.TRANS64 P0, [R0+URZ], R3 ;  /* 0x00000003000085a7 */ /* 0x000ea400080010ff */
[----:B--2---:R-:W-:Y:S05]  /*8100*/  @!P0 BRA `(.L_x_153) ;  /* 0xfffffffc00f08947 */ /* 0x004fea000383ffff */
[----:B------:R-:W-:Y:S05]  /*8110*/  BRA `(.L_x_154) ;  /* 0xffffffac00087947 */ /* 0x000fea000383ffff */
.L_x_55:
[----:B-1----:R1:W2:Y:S02]  /*8120*/  SYNCS.PHASECHK.TRANS64.TRYWAIT P0, [R0+URZ+0x1a0], R5 ;  /* 0x0001a005000075a7 */ /* 0x0022a400080011ff */
[----:B--2---:R-:W-:Y:S05]  /*8130*/  @!P0 NANOSLEEP.SYNCS 0x989680 ;  /* 0x009896800000895d */ /* 0x004fea0003900000 */
[----:B------:R-:W2:Y:S02]  /*8140*/  @!P0 SYNCS.PHASECHK.TRANS64 P0, [R0+URZ+0x1a0], R5 ;  /* 0x0001a005000085a7 */ /* 0x000ea400080010ff */
[----:B--2---:R-:W-:Y:S05]  /*8150*/  @!P0 BRA `(.L_x_55) ;  /* 0xfffffffc00f08947 */ /* 0x004fea000383ffff */
[----:B------:R-:W-:Y:S05]  /*8160*/  BRA `(.L_x_155) ;  /* 0xffffffac00647947 */ /* 0x000fea000383ffff */
.L_x_56:
[----:B------:R-:W-:-:S07]  /*8170*/  MOV R0, UR5 ;  /* 0x0000000500007c02 */ /* 0x000fce0008000f00 */
.L_x_156:
[----:B-1----:R1:W2:Y:S02]  /*8180*/  SYNCS.PHASECHK.TRANS64.TRYWAIT P0, [R0+URZ+0x150], R5 ;  /* 0x00015005000075a7 */ /* 0x0022a400080011ff */
[----:B--2---:R-:W-:Y:S05]  /*8190*/  @!P0 NANOSLEEP.SYNCS 0x989680 ;  /* 0x009896800000895d */ /* 0x004fea0003900000 */
[----:B------:R-:W2:Y:S02]  /*81a0*/  @!P0 SYNCS.PHASECHK.TRANS64 P0, [R0+URZ+0x150], R5 ;  /* 0x00015005000085a7 */ /* 0x000ea400080010ff */
[----:B--2---:R-:W-:Y:S05]  /*81b0*/  @!P0 BRA `(.L_x_156) ;  /* 0xfffffffc00f08947 */ /* 0x004fea000383ffff */
[----:B------:R-:W-:Y:S05]  /*81c0*/  BRA `(.L_x_157) ;  /* 0xffffffac00747947 */ /* 0x000fea000383ffff */
.L_x_57:
[----:B-1----:R1:W2:Y:S02]  /*81d0*/  SYNCS.PHASECHK.TRANS64.TRYWAIT P1, [R0+URZ+0x140], R5 ;  /* 0x00014005000075a7 */ /* 0x0022a400080211ff */
[----:B--2---:R-:W-:Y:S05]  /*81e0*/  @!P1 NANOSLEEP.SYNCS 0x989680 ;  /* 0x009896800000995d */ /* 0x004fea0003900000 */
[----:B------:R-:W2:Y:S02]  /*81f0*/  @!P1 SYNCS.PHASECHK.TRANS64 P1, [R0+URZ+0x140], R5 ;  /* 0x00014005000095a7 */ /* 0x000ea400080210ff */
[----:B--2---:R-:W-:Y:S05]  /*8200*/  @!P1 BRA `(.L_x_57) ;  /* 0xfffffffc00f09947 */ /* 0x004fea000383ffff */
[----:B------:R-:W-:Y:S05]  /*8210*/  BRA `(.L_x_158) ;  /* 0xffffffac00a47947 */ /* 0x000fea000383ffff */
.L_x_60:
[----:B------:R-:W-:-:S07]  /*8220*/  MOV R0, UR5 ;  /* 0x0000000500007c02 */ /* 0x000fce0008000f00 */
.L_x_159:
[----:B-1----:R1:W2:Y:S02]  /*8230*/  SYNCS.PHASECHK.TRANS64.TRYWAIT P0, [R0+URZ+0x150], R3 ;  /* 0x00015003000075a7 */ /* 0x0022a400080011ff */
[----:B--2---:R-:W-:Y:S05]  /*8240*/  @!P0 NANOSLEEP.SYNCS 0x989680 ;  /* 0x009896800000895d */ /* 0x004fea0003900000 */
[----:B------:R-:W2:Y:S02]  /*8250*/  @!P0 SYNCS.PHASECHK.TRANS64 P0, [R0+URZ+0x150], R3 ;  /* 0x00015003000085a7 */ /* 0x000ea400080010ff */
[----:B--2---:R-:W-:Y:S05]  /*8260*/  @!P0 BRA `(.L_x_159) ;  /* 0xfffffffc00f08947 */ /* 0x004fea000383ffff */
[----:B------:R-:W-:Y:S05]  /*8270*/  BRA `(.L_x_59) ;  /* 0xffffffac00f87947 */ /* 0x000fea000383ffff */
.L_x_67:
[----:B-1----:R1:W2:Y:S02]  /*8280*/  SYNCS.PHASECHK.TRANS64.TRYWAIT P1, [R0+URZ+0x140], R5 ;  /* 0x00014005000075a7 */ /* 0x0022a400080211ff */
[----:B--2---:R-:W-:Y:S05]  /*8290*/  @!P1 NANOSLEEP.SYNCS 0x989680 ;  /* 0x009896800000995d */ /* 0x004fea0003900000 */
[----:B------:R-:W2:Y:S02]  /*82a0*/  @!P1 SYNCS.PHASECHK.TRANS64 P1, [R0+URZ+0x140], R5 ;  /* 0x00014005000095a7 */ /* 0x000ea400080210ff */
[----:B--2---:R-:W-:Y:S05]  /*82b0*/  @!P1 BRA `(.L_x_67) ;  /* 0xfffffffc00f09947 */ /* 0x004fea000383ffff */
[----:B------:R-:W-:Y:S05]  /*82c0*/  BRA `(.L_x_160) ;  /* 0xffffffb400507947 */ /* 0x000fea000383ffff */
.L_x_68:
[----:B------:R-:W-:-:S07]  /*82d0*/  MOV R3, UR8 ;  /* 0x0000000800037c02 */ /* 0x000fce0008000f00 */
.L_x_161:
[----:B-1----:R1:W2:Y:S02]  /*82e0*/  SYNCS.PHASECHK.TRANS64.TRYWAIT P0, [R3+URZ+0x180], R0 ;  /* 0x00018000030075a7 */ /* 0x0022a400080011ff */
[----:B--2---:R-:W-:Y:S05]  /*82f0*/  @!P0 NANOSLEEP.SYNCS 0x989680 ;  /* 0x009896800000895d */ /* 0x004fea0003900000 */
[----:B------:R-:W2:Y:S02]  /*8300*/  @!P0 SYNCS.PHASECHK.TRANS64 P0, [R3+URZ+0x180], R0 ;  /* 0x00018000030085a7 */ /* 0x000ea400080010ff */
[----:B--2---:R-:W-:Y:S05]  /*8310*/  @!P0 BRA `(.L_x_161) ;  /* 0xfffffffc00f08947 */ /* 0x004fea000383ffff */
[----:B------:R-:W-:Y:S05]  /*8320*/  BRA `(.L_x_162) ;  /* 0xffffffb400a07947 */ /* 0x000fea000383ffff */
.L_x_71:
[----:B------:R-:W-:Y:S07]  /*8330*/  MOV R0, UR7 ;  /* 0x0000000700007c02 */ /* 0x000fee0008000f00 */
.L_x_163:
[----:B-1----:R1:W2:Y:S02]  /*8340*/  SYNCS.PHASECHK.TRANS64.TRYWAIT P0, [R0+URZ], R3 ;  /* 0x00000003000075a7 */ /* 0x0022a400080011ff */
[----:B--2---:R-:W-:Y:S05]  /*8350*/  @!P0 NANOSLEEP.SYNCS 0x989680 ;  /* 0x009896800000895d */ /* 0x004fea0003900000 */
[----:B------:R-:W2:Y:S02]  /*8360*/  @!P0 SYNCS.PHASECHK.TRANS64 P0, [R0+URZ], R3 ;  /* 0x00000003000085a7 */ /* 0x000ea400080010ff */
[----:B--2---:R-:W-:Y:S05]  /*8370*/  @!P0 BRA `(.L_x_163) ;  /* 0xfffffffc00f08947 */ /* 0x004fea000383ffff */
[----:B------:R-:W-:Y:S05]  /*8380*/  BRA `(.L_x_70) ;  /* 0xffffffb400bc7947 */ /* 0x000fea000383ffff */
.L_x_74:
[----:B------:R-:W-:-:S07]  /*8390*/  MOV R0, UR5 ;  /* 0x0000000500007c02 */ /* 0x000fce0008000f00 */
.L_x_164:
[----:B--2---:R2:W3:Y:S02]  /*83a0*/  SYNCS.PHASECHK.TRANS64.TRYWAIT P0, [R0+URZ], R3 ;  /* 0x00000003000075a7 */ /* 0x0044e400080011ff */
[----:B---3--:R-:W-:Y:S05]  /*83b0*/  @!P0 NANOSLEEP.SYNCS 0x989680 ;  /* 0x009896800000895d */ /* 0x008fea0003900000 */
[----:B------:R-:W3:Y:S02]  /*83c0*/  @!P0 SYNCS.PHASECHK.TRANS64 P0, [R0+URZ], R3 ;  /* 0x00000003000085a7 */ /* 0x000ee400080010ff */
[----:B---3--:R-:W-:Y:S05]  /*83d0*/  @!P0 BRA `(.L_x_164) ;  /* 0xfffffffc00f08947 */ /* 0x008fea000383ffff */
[----:B------:R-:W-:Y:S05]  /*83e0*/  BRA `(.L_x_165) ;  /* 0xffffffb800707947 */ /* 0x000fea000383ffff */
.L_x_75:
[----:B------:R-:W-:-:S07]  /*83f0*/  MOV R0, UR5 ;  /* 0x0000000500007c02 */ /* 0x000fce0008000f00 */
.L_x_166:
[----:B-1----:R1:W2:Y:S02]  /*8400*/  SYNCS.PHASECHK.TRANS64.TRYWAIT P0, [R0+URZ], R3 ;  /* 0x00000003000075a7 */ /* 0x0022a400080011ff */
[----:B--2---:R-:W-:Y:S05]  /*8410*/  @!P0 NANOSLEEP.SYNCS 0x989680 ;  /* 0x009896800000895d */ /* 0x004fea0003900000 */
[----:B------:R-:W2:Y:S02]  /*8420*/  @!P0 SYNCS.PHASECHK.TRANS64 P0, [R0+URZ], R3 ;  /* 0x00000003000085a7 */ /* 0x000ea400080010ff */
[----:B--2---:R-:W-:Y:S05]  /*8430*/  @!P0 BRA `(.L_x_166) ;  /* 0xfffffffc00f08947 */ /* 0x004fea000383ffff */
[----:B------:R-:W-:Y:S05]  /*8440*/  BRA `(.L_x_167) ;  /* 0xffffffb8007c7947 */ /* 0x000fea000383ffff */
.L_x_76:
[----:B------:R-:W-:-:S07]  /*8450*/  MOV R0, UR5 ;  /* 0x0000000500007c02 */ /* 0x000fce0008000f00 */
.L_x_168:
[----:B-1----:R1:W2:Y:S02]  /*8460*/  SYNCS.PHASECHK.TRANS64.TRYWAIT P0, [R0+URZ], R3 ;  /* 0x00000003000075a7 */ /* 0x0022a400080011ff */
[----:B--2---:R-:W-:Y:S05]  /*8470*/  @!P0 NANOSLEEP.SYNCS 0x989680 ;  /* 0x009896800000895d */ /* 0x004fea0003900000 */
[----:B------:R-:W2:Y:S02]  /*8480*/  @!P0 SYNCS.PHASECHK.TRANS64 P0, [R0+URZ], R3 ;  /* 0x00000003000085a7 */ /* 0x000ea400080010ff */
[----:B--2---:R-:W-:Y:S05]  /*8490*/  @!P0 BRA `(.L_x_168) ;  /* 0xfffffffc00f08947 */ /* 0x004fea000383ffff */
[----:B------:R-:W-:Y:S05]  /*84a0*/  BRA `(.L_x_169) ;  /* 0xffffffb800887947 */ /* 0x000fea000383ffff */
.L_x_77:
[----:B------:R-:W-:-:S07]  /*84b0*/  MOV R0, UR7 ;  /* 0x0000000700007c02 */ /* 0x000fce0008000f00 */
.L_x_170:
[----:B-1----:R1:W2:Y:S02]  /*84c0*/  SYNCS.PHASECHK.TRANS64.TRYWAIT P0, [R0+URZ], R3 ;  /* 0x00000003000075a7 */ /* 0x0022a400080011ff */
[----:B--2---:R-:W-:Y:S05]  /*84d0*/  @!P0 NANOSLEEP.SYNCS 0x989680 ;  /* 0x009896800000895d */ /* 0x004fea0003900000 */
[----:B------:R-:W2:Y:S02]  /*84e0*/  @!P0 SYNCS.PHASECHK.TRANS64 P0, [R0+URZ], R3 ;  /* 0x00000003000085a7 */ /* 0x000ea400080010ff */
[----:B--2---:R-:W-:Y:S05]  /*84f0*/  @!P0 BRA `(.L_x_170) ;  /* 0xfffffffc00f08947 */ /* 0x004fea000383ffff */
[----:B------:R-:W-:Y:S05]  /*8500*/  BRA `(.L_x_171) ;  /* 0xffffffb800947947 */ /* 0x000fea000383ffff */
.L_x_82:
[----:B--2---:R2:W3:Y:S02]  /*8510*/  SYNCS.PHASECHK.TRANS64.TRYWAIT P0, [R0+URZ+0x140], R3 ;  /* 0x00014003000075a7 */ /* 0x0044e400080011ff */
[----:B---3--:R-:W-:Y:S05]  /*8520*/  @!P0 NANOSLEEP.SYNCS 0x989680 ;  /* 0x009896800000895d */ /* 0x008fea0003900000 */
[----:B------:R-:W3:Y:S02]  /*8530*/  @!P0 SYNCS.PHASECHK.TRANS64 P0, [R0+URZ+0x140], R3 ;  /* 0x00014003000085a7 */ /* 0x000ee400080010ff */
[----:B---3--:R-:W-:Y:S05]  /*8540*/  @!P0 BRA `(.L_x_82) ;  /* 0xfffffffc00f08947 */ /* 0x008fea000383ffff */
[----:B------:R-:W-:Y:S05]  /*8550*/  BRA `(.L_x_172) ;  /* 0xffffffbc00987947 */ /* 0x000fea000383ffff */
.L_x_85:
[----:B------:R-:W-:Y:S07]  /*8560*/  MOV R0, UR7 ;  /* 0x0000000700007c02 */ /* 0x000fee0008000f00 */
.L_x_173:
[----:B--2---:R2:W3:Y:S02]  /*8570*/  SYNCS.PHASECHK.TRANS64.TRYWAIT P0, [R0+URZ+0x138], R3 ;  /* 0x00013803000075a7 */ /* 0x0044e400080011ff */
[----:B---3--:R-:W-:Y:S05]  /*8580*/  @!P0 NANOSLEEP.SYNCS 0x989680 ;  /* 0x009896800000895d */ /* 0x008fea0003900000 */
[----:B------:R-:W3:Y:S02]  /*8590*/  @!P0 SYNCS.PHASECHK.TRANS64 P0, [R0+URZ+0x138], R3 ;  /* 0x00013803000085a7 */ /* 0x000ee400080010ff */
[----:B---3--:R-:W-:Y:S05]  /*85a0*/  @!P0 BRA `(.L_x_173) ;  /* 0xfffffffc00f08947 */ /* 0x008fea000383ffff */
[----:B------:R-:W-:Y:S05]  /*85b0*/  BRA `(.L_x_84) ;  /* 0xffffffc000787947 */ /* 0x000fea000383ffff */
.L_x_88:
[----:B--2---:R-:W-:Y:S07]  /*85c0*/  MOV R3, UR7 ;  /* 0x0000000700037c02 */ /* 0x004fee0008000f00 */
.L_x_174:
[----:B-1----:R1:W2:Y:S02]  /*85d0*/  SYNCS.PHASECHK.TRANS64.TRYWAIT P0, [R3+URZ+0x120], R12 ;  /* 0x0001200c030075a7 */ /* 0x0022a400080011ff */
[----:B--2---:R-:W-:Y:S05]  /*85e0*/  @!P0 NANOSLEEP.SYNCS 0x989680 ;  /* 0x009896800000895d */ /* 0x004fea0003900000 */
[----:B------:R-:W2:Y:S02]  /*85f0*/  @!P0 SYNCS.PHASECHK.TRANS64 P0, [R3+URZ+0x120], R12 ;  /* 0x0001200c030085a7 */ /* 0x000ea400080010ff */
[----:B--2---:R-:W-:Y:S05]  /*8600*/  @!P0 BRA `(.L_x_174) ;  /* 0xfffffffc00f08947 */ /* 0x004fea000383ffff */
[----:B------:R-:W-:Y:S05]  /*8610*/  BRA `(.L_x_175) ;  /* 0xffffffc000f07947 */ /* 0x000fea000383ffff */
.L_x_89:
[----:B------:R-:W-:Y:S07]  /*8620*/  MOV R3, UR7 ;  /* 0x0000000700037c02 */ /* 0x000fee0008000f00 */
.L_x_176:
[----:B-1----:R1:W2:Y:S02]  /*8630*/  SYNCS.PHASECHK.TRANS64.TRYWAIT P0, [R3+URZ+0x128], R12 ;  /* 0x0001280c030075a7 */ /* 0x0022a400080011ff */
[----:B--2---:R-:W-:Y:S05]  /*8640*/  @!P0 NANOSLEEP.SYNCS 0x989680 ;  /* 0x009896800000895d */ /* 0x004fea0003900000 */
[----:B------:R-:W2:Y:S02]  /*8650*/  @!P0 SYNCS.PHASECHK.TRANS64 P0, [R3+URZ+0x128], R12 ;  /* 0x0001280c030085a7 */ /* 0x000ea400080010ff */
[----:B--2---:R-:W-:Y:S05]  /*8660*/  @!P0 BRA `(.L_x_176) ;  /* 0xfffffffc00f08947 */ /* 0x004fea000383ffff */
[----:B------:R-:W-:Y:S05]  /*8670*/  BRA `(.L_x_177) ;  /* 0xffffffc400707947 */ /* 0x000fea000383ffff */
.L_x_91:
[----:B------:R-:W-:-:S07]  /*8680*/  MOV R0, UR7 ;  /* 0x0000000700007c02 */ /* 0x000fce0008000f00 */
.L_x_178:
[----:B-1----:R1:W3:Y:S02]  /*8690*/  SYNCS.PHASECHK.TRANS64.TRYWAIT P0, [R0+URZ+0x120], R3 ;  /* 0x00012003000075a7 */ /* 0x0022e400080011ff */
[----:B---3--:R-:W-:Y:S05]  /*86a0*/  @!P0 NANOSLEEP.SYNCS 0x989680 ;  /* 0x009896800000895d */ /* 0x008fea0003900000 */
[----:B------:R-:W3:Y:S02]  /*86b0*/  @!P0 SYNCS.PHASECHK.TRANS64 P0, [R0+URZ+0x120], R3 ;  /* 0x00012003000085a7 */ /* 0x000ee400080010ff */
[----:B---3--:R-:W-:Y:S05]  /*86c0*/  @!P0 BRA `(.L_x_178) ;  /* 0xfffffffc00f08947 */ /* 0x008fea000383ffff */
[----:B------:R-:W-:Y:S05]  /*86d0*/  BRA `(.L_x_179) ;  /* 0xffffffc400e07947 */ /* 0x000fea000383ffff */
.L_x_93:
[----:B--2---:R2:W4:Y:S02]  /*86e0*/  SYNCS.PHASECHK.TRANS64.TRYWAIT P0, [R0+URZ+0x140], R3 ;  /* 0x00014003000075a7 */ /* 0x00452400080011ff */
[----:B----4-:R-:W-:Y:S05]  /*86f0*/  @!P0 NANOSLEEP.SYNCS 0x989680 ;  /* 0x009896800000895d */ /* 0x010fea0003900000 */
[----:B------:R-:W4:Y:S02]  /*8700*/  @!P0 SYNCS.PHASECHK.TRANS64 P0, [R0+URZ+0x140], R3 ;  /* 0x00014003000085a7 */ /* 0x000f2400080010ff */
[----:B----4-:R-:W-:Y:S05]  /*8710*/  @!P0 BRA `(.L_x_93) ;  /* 0xfffffffc00f08947 */ /* 0x010fea000383ffff */
[----:B------:R-:W-:Y:S05]  /*8720*/  BRA `(.L_x_180) ;  /* 0xffffffc800ac7947 */ /* 0x000fea000383ffff */
.L_x_104:
[----:B-1----:R1:W3:Y:S02]  /*8730*/  SYNCS.PHASECHK.TRANS64.TRYWAIT P1, [R0+URZ+0x110], R3 ;  /* 0x00011003000075a7 */ /* 0x0022e400080211ff */
[----:B---3--:R-:W-:Y:S05]  /*8740*/  @!P1 NANOSLEEP.SYNCS 0x989680 ;  /* 0x009896800000995d */ /* 0x008fea0003900000 */
[----:B------:R-:W3:Y:S02]  /*8750*/  @!P1 SYNCS.PHASECHK.TRANS64 P1, [R0+URZ+0x110], R3 ;  /* 0x00011003000095a7 */ /* 0x000ee400080210ff */
[----:B---3--:R-:W-:Y:S05]  /*8760*/  @!P1 BRA `(.L_x_104) ;  /* 0xfffffffc00f09947 */ /* 0x008fea000383ffff */
[----:B------:R-:W-:Y:S05]  /*8770*/  BRA `(.L_x_103) ;  /* 0xffffffd400c47947 */ /* 0x000fea000383ffff */
.L_x_106:
[----:B-1----:R1:W4:Y:S02]  /*8780*/  SYNCS.PHASECHK.TRANS64.TRYWAIT P0, [R113+URZ+0x160], R2 ;  /* 0x00016002710075a7 */ /* 0x00232400080011ff */
[----:B----4-:R-:W-:Y:S05]  /*8790*/  @!P0 NANOSLEEP.SYNCS 0x989680 ;  /* 0x009896800000895d */ /* 0x010fea0003900000 */
[----:B------:R-:W4:Y:S02]  /*87a0*/  @!P0 SYNCS.PHASECHK.TRANS64 P0, [R113+URZ+0x160], R2 ;  /* 0x00016002710085a7 */ /* 0x000f2400080010ff */
[----:B----4-:R-:W-:Y:S05]  /*87b0*/  @!P0 BRA `(.L_x_106) ;  /* 0xfffffffc00f08947 */ /* 0x010fea000383ffff */
[----:B------:R-:W-:Y:S05]  /*87c0*/  BRA `(.L_x_105) ;  /* 0xffffffd800187947 */ /* 0x000fea000383ffff */
.L_x_114:
[----:B--2---:R2:W3:Y:S02]  /*87d0*/  SYNCS.PHASECHK.TRANS64.TRYWAIT P0, [R32+URZ+0x110], R3 ;  /* 0x00011003200075a7 */ /* 0x0044e400080011ff */
[----:B---3--:R-:W-:Y:S05]  /*87e0*/  @!P0 NANOSLEEP.SYNCS 0x989680 ;  /* 0x009896800000895d */ /* 0x008fea0003900000 */
[----:B------:R-:W3:Y:S02]  /*87f0*/  @!P0 SYNCS.PHASECHK.TRANS64 P0, [R32+URZ+0x110], R3 ;  /* 0x00011003200085a7 */ /* 0x000ee400080010ff */
[----:B---3--:R-:W-:Y:S05]  /*8800*/  @!P0 BRA `(.L_x_114) ;  /* 0xfffffffc00f08947 */ /* 0x008fea000383ffff */
[----:B------:R-:W-:Y:S05]  /*8810*/  BRA `(.L_x_113) ;  /* 0xffffffe400087947 */ /* 0x000fea000383ffff */
        .weak           $__internal_0_$__cuda_sm10x_tcgen05_guardrail_trap_col_being_dealloced_not_returned_by_alloc
        .type           $__internal_0_$__cuda_sm10x_tcgen05_guardrail_trap_col_being_dealloced_not_returned_by_alloc,@function
        .size           $__internal_0_$__cuda_sm10x_tcgen05_guardrail_trap_col_being_dealloced_not_returned_by_alloc,($__internal_1_$__cuda_sm10x_tcgen05_guardrail_trap_phase_invalid_during_alloc - $__internal_0_$__cuda_sm10x_tcgen05_guardrail_trap_col_being_dealloced_not_returned_by_alloc)
$__internal_0_$__cuda_sm10x_tcgen05_guardrail_trap_col_being_dealloced_not_returned_by_alloc:
[----:B------:R-:W-:Y:S05]  /*8820*/  BPT.TRAP 0x1 ;  /* 0x000000040000795c */ /* 0x000fea0000300000 */
[----:B------:R-:W-:-:S04]  /*8830*/  HFMA2 R3, -RZ, RZ, 0, 0 ;  /* 0x00000000ff037431 */ /* 0x000fc800000001ff */
[----:B------:R-:W-:Y:S05]  /*8840*/  RET.REL.NODEC R2 `(_ZN7cutlass13device_kernelINS_4gemm6kernel13GemmUniversalIN4cute5tupleIJiiiiEEENS1_10collective13CollectiveMmaINS1_35MainloopSm100TmaUmmaWarpSpecializedILi17ELi2ELi4ENS5_IJNS4_1CILi1EEESB_SB_EEEEENS5_IJNSA_ILi64EEENSA_ILi128EEESE_EEENS_12float_e5m2_tENS5_IJSB_llEEENS_12float_e4m3_tESI_NS4_8TiledMMAINS4_8MMA_AtomIJNS4_10MMA_TraitsINS4_19SM100_MMA_F8F6F4_SSEJSH_SJ_fSE_SF_NS4_17integral_constantINS4_4UMMA5MajorELSQ_1EEESR_NSO_INSP_7ScaleInELSS_0EEEST_EEEEEENS4_6LayoutISC_NS5_IJNSA_ILi0EEESX_SX_EEEEENS5_IJNS4_10UnderscoreES10_S10_EEEEENS4_13SM90_TMA_LOADENS4_14ComposedLayoutINS4_7SwizzleILi2ELi4ELi3EEENS4_18smem_ptr_flag_bitsILi8EEENSW_INS5_IJSE_NSA_ILi8EEEEEENS5_IJSB_SE_EEEEEEEvNS4_8identityES13_NS14_INS15_ILi3ELi4ELi3EEES18_NSW_INS5_IJSF_S19_EEENS5_IJSB_SF_EEEEEEEvS1E_EENS_8epilogue10collective18CollectiveEpilogueINS1L_23Sm100TmaWarpSpecializedILi2ELi2ELi32ELb0ELb0EEEJSG_NS5_IJNSW_ISE_SB_EES1Q_EEESH_NS5_IJlSB_lEEESH_S1S_NS1L_6fusion15FusionCallbacksIS1P_NS1T_17LinearCombinationISH_fSH_fLNS_15FloatRoundStyleE2EEESG_S1R_JEEENS4_5SM1004TMEM4LOAD26SM100_TMEM_LOAD_16dp32b32xES13_NS14_IS16_S18_NSW_INS5_IJS19_SE_EEENS5_IJSE_SB_EEEEEEENS4_39AutoVectorizingCopyWithAssumedAlignmentILi128EEENS4_14SM90_TMA_STOREES26_S28_S28_EEEvvEEEEvNT_6ParamsE) ;  /* 0xffffff7402ec7950 */ /* 0x000fea0003c3ffff */
        .weak           $__internal_1_$__cuda_sm10x_tcgen05_guardrail_trap_phase_invalid_during_alloc
        .type           $__internal_1_$__cuda_sm10x_tcgen05_guardrail_trap_phase_invalid_during_alloc,@function
        .size           $__internal_1_$__cuda_sm10x_tcgen05_guardrail_trap_phase_invalid_during_alloc,($__internal_2_$__cuda_sm10x_tcgen05_guardrail_trap_unallocated_columns_being_dealloced - $__internal_1_$__cuda_sm10x_tcgen05_guardrail_trap_phase_invalid_during_alloc)
$__internal_1_$__cuda_sm10x_tcgen05_guardrail_trap_phase_invalid_during_alloc:
[----:B------:R-:W-:Y:S05]  /*8850*/  BPT.TRAP 0x1 ;  /* 0x000000040000795c */ /* 0x000fea0000300000 */
[----:B------:R-:W-:-:S04]  /*8860*/  MOV R3, 0x0 ;  /* 0x0000000000037802 */ /* 0x000fc80000000f00 */
[----:B------:R-:W-:Y:S05]  /*8870*/  RET.REL.NODEC R2 `(_ZN7cutlass13device_kernelINS_4gemm6kernel13GemmUniversalIN4cute5tupleIJiiiiEEENS1_10collective13CollectiveMmaINS1_35MainloopSm100TmaUmmaWarpSpecializedILi17ELi2ELi4ENS5_IJNS4_1CILi1EEESB_SB_EEEEENS5_IJNSA_ILi64EEENSA_ILi128EEESE_EEENS_12float_e5m2_tENS5_IJSB_llEEENS_12float_e4m3_tESI_NS4_8TiledMMAINS4_8MMA_AtomIJNS4_10MMA_TraitsINS4_19SM100_MMA_F8F6F4_SSEJSH_SJ_fSE_SF_NS4_17integral_constantINS4_4UMMA5MajorELSQ_1EEESR_NSO_INSP_7ScaleInELSS_0EEEST_EEEEEENS4_6LayoutISC_NS5_IJNSA_ILi0EEESX_SX_EEEEENS5_IJNS4_10UnderscoreES10_S10_EEEEENS4_13SM90_TMA_LOADENS4_14ComposedLayoutINS4_7SwizzleILi2ELi4ELi3EEENS4_18smem_ptr_flag_bitsILi8EEENSW_INS5_IJSE_NSA_ILi8EEEEEENS5_IJSB_SE_EEEEEEEvNS4_8identityES13_NS14_INS15_ILi3ELi4ELi3EEES18_NSW_INS5_IJSF_S19_EEENS5_IJSB_SF_EEEEEEEvS1E_EENS_8epilogue10collective18CollectiveEpilogueINS1L_23Sm100TmaWarpSpecializedILi2ELi2ELi32ELb0ELb0EEEJSG_NS5_IJNSW_ISE_SB_EES1Q_EEESH_NS5_IJlSB_lEEESH_S1S_NS1L_6fusion15FusionCallbacksIS1P_NS1T_17LinearCombinationISH_fSH_fLNS_15FloatRoundStyleE2EEESG_S1R_JEEENS4_5SM1004TMEM4LOAD26SM100_TMEM_LOAD_16dp32b32xES13_NS14_IS16_S18_NSW_INS5_IJS19_SE_EEENS5_IJSE_SB_EEEEEEENS4_39AutoVectorizingCopyWithAssumedAlignmentILi128EEENS4_14SM90_TMA_STOREES26_S28_S28_EEEvvEEEEvNT_6ParamsE) ;  /* 0xffffff7402e07950 */ /* 0x000fea0003c3ffff */
        .weak           $__internal_2_$__cuda_sm10x_tcgen05_guardrail_trap_unallocated_columns_being_dealloced
        .type           $__internal_2_$__cuda_sm10x_tcgen05_guardrail_trap_unallocated_columns_being_dealloced,@function
        .size           $__internal_2_$__cuda_sm10x_tcgen05_guardrail_trap_unallocated_columns_being_dealloced,(.L_x_182 - $__internal_2_$__cuda_sm10x_tcgen05_guardrail_trap_unallocated_columns_being_dealloced)
$__internal_2_$__cuda_sm10x_tcgen05_guardrail_trap_unallocated_columns_being_dealloced:
[----:B------:R-:W-:Y:S05]  /*8880*/  BPT.TRAP 0x1 ;  /* 0x000000040000795c */ /* 0x000fea0000300000 */
[----:B------:R-:W-:-:S04]  /*8890*/  HFMA2 R3, -RZ, RZ, 0, 0 ;  /* 0x00000000ff037431 */ /* 0x000fc800000001ff */
[----:B------:R-:W-:Y:S05]  /*88a0*/  RET.REL.NODEC R2 `(_ZN7cutlass13device_kernelINS_4gemm6kernel13GemmUniversalIN4cute5tupleIJiiiiEEENS1_10collective13CollectiveMmaINS1_35MainloopSm100TmaUmmaWarpSpecializedILi17ELi2ELi4ENS5_IJNS4_1CILi1EEESB_SB_EEEEENS5_IJNSA_ILi64EEENSA_ILi128EEESE_EEENS_12float_e5m2_tENS5_IJSB_llEEENS_12float_e4m3_tESI_NS4_8TiledMMAINS4_8MMA_AtomIJNS4_10MMA_TraitsINS4_19SM100_MMA_F8F6F4_SSEJSH_SJ_fSE_SF_NS4_17integral_constantINS4_4UMMA5MajorELSQ_1EEESR_NSO_INSP_7ScaleInELSS_0EEEST_EEEEEENS4_6LayoutISC_NS5_IJNSA_ILi0EEESX_SX_EEEEENS5_IJNS4_10UnderscoreES10_S10_EEEEENS4_13SM90_TMA_LOADENS4_14ComposedLayoutINS4_7SwizzleILi2ELi4ELi3EEENS4_18smem_ptr_flag_bitsILi8EEENSW_INS5_IJSE_NSA_ILi8EEEEEENS5_IJSB_SE_EEEEEEEvNS4_8identityES13_NS14_INS15_ILi3ELi4ELi3EEES18_NSW_INS5_IJSF_S19_EEENS5_IJSB_SF_EEEEEEEvS1E_EENS_8epilogue10collective18CollectiveEpilogueINS1L_23Sm100TmaWarpSpecializedILi2ELi2ELi32ELb0ELb0EEEJSG_NS5_IJNSW_ISE_SB_EES1Q_EEESH_NS5_IJlSB_lEEESH_S1S_NS1L_6fusion15FusionCallbacksIS1P_NS1T_17LinearCombinationISH_fSH_fLNS_15FloatRoundStyleE2EEESG_S1R_JEEENS4_5SM1004TMEM4LOAD26SM100_TMEM_LOAD_16dp32b32xES13_NS14_IS16_S18_NSW_INS5_IJS19_SE_EEENS5_IJSE_SB_EEEEEEENS4_39AutoVectorizingCopyWithAssumedAlignmentILi128EEENS4_14SM90_TMA_STOREES26_S28_S28_EEEvvEEEEvNT_6ParamsE) ;  /* 0xffffff7402d47950 */ /* 0x000fea0003c3ffff */
.L_x_181:
[----:B------:R-:W-:-:S00]  /*88b0*/  BRA `(.L_x_181) ;  /* 0xfffffffc00fc7947 */ /* 0x000fc0000383ffff */
[----:B------:R-:W-:-:S00]  /*88c0*/  NOP ;  /* 0x0000000000007918 */ /* 0x000fc00000000000 */
        /* <DEDUP_REMOVED lines=11> */
.L_x_182:


//--------------------- .nv.global.init           --------------------------
	.section	.nv.global.init,"aw",@progbits
.nv.global.init:
	.type		$str$27,@object
	.size		$str$27,($str$28 - $str$27)
$str$27:
        /*0000*/ 	.byte	0x28, 0x61, 0x64, 0x64, 0x72, 0x65, 0x73, 0x73, 0x20, 0x26, 0x20, 0x6d, 0x61, 0x73, 0x6b, 0x29
        /*0010*/ 	.byte	0x20, 0x3d, 0x3d, 0x20, 0x30, 0x00
	.type		$str$28,@object
	.size		$str$28,($str$26 - $str$28)
$str$28:
        /*0016*/ 	.byte	0x2f, 0x74, 0x6d, 0x70, 0x2f, 0x63, 0x75, 0x74, 0x6c, 0x61, 0x73, 0x73, 0x5f, 0x73, 0x77, 0x65
        /*0026*/ 	.byte	0x65, 0x70, 0x5f, 0x73, 0x72, 0x63, 0x2f, 0x69, 0x6e, 0x63, 0x6c, 0x75, 0x64, 0x65, 0x2f, 0x63
        /*0036*/ 	.byte	0x75, 0x74, 0x65, 0x2f, 0x70, 0x6f, 0x69, 0x6e, 0x74, 0x65, 0x72, 0x5f, 0x66, 0x6c, 0x61, 0x67
        /*0046*/ 	.byte	0x67, 0x65, 0x64, 0x2e, 0x68, 0x70, 0x70, 0x00
	.type		$str$26,@object
	.size		$str$26,($str$25 - $str$26)
$str$26:
        /*004e*/ 	.byte	0x2f, 0x74, 0x6d, 0x70, 0x2f, 0x63, 0x75, 0x74, 0x6c, 0x61, 0x73, 0x73, 0x5f, 0x73, 0x77, 0x65
        /*005e*/ 	.byte	0x65, 0x70, 0x5f, 0x73, 0x72, 0x63, 0x2f, 0x69, 0x6e, 0x63, 0x6c, 0x75, 0x64, 0x65, 0x2f, 0x63
        /*006e*/ 	.byte	0x75, 0x74, 0x65, 0x2f, 0x61, 0x74, 0x6f, 0x6d, 0x2f, 0x63, 0x6f, 0x70, 0x79, 0x5f, 0x74, 0x72
        /*007e*/ 	.byte	0x61, 0x69, 0x74, 0x73, 0x5f, 0x73, 0x6d, 0x31, 0x30, 0x30, 0x2e, 0x68, 0x70, 0x70, 0x00
	.type		$str$25,@object
	.size		$str$25,(__unnamed_1 - $str$25)
$str$25:
        /*008d*/ 	.byte	0x28, 0x28, 0x75, 0x69, 0x6e, 0x74, 0x33, 0x32, 0x5f, 0x74, 0x28, 0x74, 0x68, 0x72, 0x65, 0x61
        /*009d*/ 	.byte	0x64, 0x49, 0x64, 0x78, 0x2e, 0x78, 0x29, 0x20, 0x2f, 0x20, 0x33, 0x32, 0x29, 0x20, 0x25, 0x20
        /*00ad*/ 	.byte	0x34, 0x29, 0x20, 0x3d, 0x3d, 0x20, 0x28, 0x28, 0x28, 0x74, 0x6d, 0x65, 0x6d, 0x5f, 0x61, 0x64
        /*00bd*/ 	.byte	0x64, 0x72, 0x20, 0x3e, 0x3e, 0x20, 0x31, 0x36, 0x29, 0x20, 0x2f, 0x20, 0x33, 0x32, 0x29, 0x20
        /*00cd*/ 	.byte	0x25, 0x20, 0x34, 0x29, 0x00
	.type		__unnamed_1,@object
	.size		__unnamed_1,(__unnamed_2 - __unnamed_1)
__unnamed_1:
        /*00d2*/ 	.byte	0x61, 0x75, 0x74, 0x6f, 0x20, 0x63, 0x75, 0x74, 0x65, 0x3a, 0x3a, 0x61, 0x73, 0x5f, 0x70, 0x6f
        /* <DEDUP_REMOVED lines=24> */
        /*0262*/ 	.byte	0x3c, 0x34, 0x30, 0x39, 0x36, 0x3e, 0x3e, 0x3e, 0x3e, 0x5d, 0x00
	.type		__unnamed_2,@object
	.size		__unnamed_2,(.L_2 - __unnamed_2)
__unnamed_2:
        /* <DEDUP_REMOVED lines=40> */
        /*04ed*/ 	.byte	0x74, 0x65, 0x3a, 0x3a, 0x43, 0x3c, 0x30, 0x3e, 0x3e, 0x3e, 0x3e, 0x5d, 0x00
.L_2:


//--------------------- .nv.shared._ZN7cutlass13device_kernelINS_4gemm6kernel13GemmUniversalIN4cute5tupleIJiiiiEEENS1_10collective13CollectiveMmaINS1_35MainloopSm100TmaUmmaWarpSpecializedILi17ELi2ELi4ENS5_IJNS4_1CILi1EEESB_SB_EEEEENS5_IJNSA_ILi64EEENSA_ILi128EEESE_EEENS_12float_e5m2_tENS5_IJSB_llEEENS_12float_e4m3_tESI_NS4_8TiledMMAINS4_8MMA_AtomIJNS4_10MMA_TraitsINS4_19SM100_MMA_F8F6F4_SSEJSH_SJ_fSE_SF_NS4_17integral_constantINS4_4UMMA5MajorELSQ_1EEESR_NSO_INSP_7ScaleInELSS_0EEEST_EEEEEENS4_6LayoutISC_NS5_IJNSA_ILi0EEESX_SX_EEEEENS5_IJNS4_10UnderscoreES10_S10_EEEEENS4_13SM90_TMA_LOADENS4_14ComposedLayoutINS4_7SwizzleILi2ELi4ELi3EEENS4_18smem_ptr_flag_bitsILi8EEENSW_INS5_IJSE_NSA_ILi8EEEEEENS5_IJSB_SE_EEEEEEEvNS4_8identityES13_NS14_INS15_ILi3ELi4ELi3EEES18_NSW_INS5_IJSF_S19_EEENS5_IJSB_SF_EEEEEEEvS1E_EENS_8epilogue10collective18CollectiveEpilogueINS1L_23Sm100TmaWarpSpecializedILi2ELi2ELi32ELb0ELb0EEEJSG_NS5_IJNSW_ISE_SB_EES1Q_EEESH_NS5_IJlSB_lEEESH_S1S_NS1L_6fusion15FusionCallbacksIS1P_NS1T_17LinearCombinationISH_fSH_fLNS_15FloatRoundStyleE2EEESG_S1R_JEEENS4_5SM1004TMEM4LOAD26SM100_TMEM_LOAD_16dp32b32xES13_NS14_IS16_S18_NSW_INS5_IJS19_SE_EEENS5_IJSE_SB_EEEEEEENS4_39AutoVectorizingCopyWithAssumedAlignmentILi128EEENS4_14SM90_TMA_STOREES26_S28_S28_EEEvvEEEEvNT_6ParamsE --------------------------
	.section	.nv.shared._ZN7cutlass13device_kernelINS_4gemm6kernel13GemmUniversalIN4cute5tupleIJiiiiEEENS1_10collective13CollectiveMmaINS1_35MainloopSm100TmaUmmaWarpSpecializedILi17ELi2ELi4ENS5_IJNS4_1CILi1EEESB_SB_EEEEENS5_IJNSA_ILi64EEENSA_ILi128EEESE_EEENS_12float_e5m2_tENS5_IJSB_llEEENS_12float_e4m3_tESI_NS4_8TiledMMAINS4_8MMA_AtomIJNS4_10MMA_TraitsINS4_19SM100_MMA_F8F6F4_SSEJSH_SJ_fSE_SF_NS4_17integral_constantINS4_4UMMA5MajorELSQ_1EEESR_NSO_INSP_7ScaleInELSS_0EEEST_EEEEEENS4_6LayoutISC_NS5_IJNSA_ILi0EEESX_SX_EEEEENS5_IJNS4_10UnderscoreES10_S10_EEEEENS4_13SM90_TMA_LOADENS4_14ComposedLayoutINS4_7SwizzleILi2ELi4ELi3EEENS4_18smem_ptr_flag_bitsILi8EEENSW_INS5_IJSE_NSA_ILi8EEEEEENS5_IJSB_SE_EEEEEEEvNS4_8identityES13_NS14_INS15_ILi3ELi4ELi3EEES18_NSW_INS5_IJSF_S19_EEENS5_IJSB_SF_EEEEEEEvS1E_EENS_8epilogue10collective18CollectiveEpilogueINS1L_23Sm100TmaWarpSpecializedILi2ELi2ELi32ELb0ELb0EEEJSG_NS5_IJNSW_ISE_SB_EES1Q_EEESH_NS5_IJlSB_lEEESH_S1S_NS1L_6fusion15FusionCallbacksIS1P_NS1T_17LinearCombinationISH_fSH_fLNS_15FloatRoundStyleE2EEESG_S1R_JEEENS4_5SM1004TMEM4LOAD26SM100_TMEM_LOAD_16dp32b32xES13_NS14_IS16_S18_NSW_INS5_IJS19_SE_EEENS5_IJSE_SB_EEEEEEENS4_39AutoVectorizingCopyWithAssumedAlignmentILi128EEENS4_14SM90_TMA_STOREES26_S28_S28_EEEvvEEEEvNT_6ParamsE,"aw",@nobits
	.sectionflags	@""
	.align	16
	.zero		1024


//--------------------- .nv.shared.reserved.0     --------------------------
	.section	.nv.shared.reserved.0,"aw",@nobits
	.weak		__nv_reservedSMEM_offset_0_alias
	.size		__nv_reservedSMEM_offset_0_alias, 0, 64
	.other		__nv_reservedSMEM_offset_0_alias,@"STO_CUDA_RESERVED_SHARED STV_DEFAULT"
__nv_reservedSMEM_offset_0_alias:
	.zero		0
.nv.shared.reserved.0:
	.zero		64
	.weak		__nv_reservedSMEM_tcgen05_partition
	.type		__nv_reservedSMEM_tcgen05_partition,@object
	.size		__nv_reservedSMEM_tcgen05_partition,(.L_0 - __nv_reservedSMEM_tcgen05_partition)
__nv_reservedSMEM_tcgen05_partition:
	.zero		32
.L_0:


//--------------------- .nv.global                --------------------------
	.section	.nv.global,"aw",@nobits
.nv.global:
	.type		_ZN40_INTERNAL_826afccf_4_k_cu_9d18b6b2_269974cute1_E,@object
	.size		_ZN40_INTERNAL_826afccf_4_k_cu_9d18b6b2_269974cute1_E,(_ZN40_INTERNAL_826afccf_4_k_cu_9d18b6b2_269974cuda3std3__45__cpo6cbeginE - _ZN40_INTERNAL_826afccf_4_k_cu_9d18b6b2_269974cute1_E)
_ZN40_INTERNAL_826afccf_4_k_cu_9d18b6b2_269974cute1_E:
	.zero		1
	.type		_ZN40_INTERNAL_826afccf_4_k_cu_9d18b6b2_269974cuda3std3__45__cpo6cbeginE,@object
	.size		_ZN40_INTERNAL_826afccf_4_k_cu_9d18b6b2_269974cuda3std3__45__cpo6cbeginE,(_ZN40_INTERNAL_826afccf_4_k_cu_9d18b6b2_269974cuda3std3__48in_placeE - _ZN40_INTERNAL_826afccf_4_k_cu_9d18b6b2_269974cuda3std3__45__cpo6cbeginE)
_ZN40_INTERNAL_826afccf_4_k_cu_9d18b6b2_269974cuda3std3__45__cpo6cbeginE:
	.zero		1
	.type		_ZN40_INTERNAL_826afccf_4_k_cu_9d18b6b2_269974cuda3std3__48in_placeE,@object
	.size		_ZN40_INTERNAL_826afccf_4_k_cu_9d18b6b2_269974cuda3std3__48in_placeE,(_ZN40_INTERNAL_826afccf_4_k_cu_9d18b6b2_269974cuda3std6ranges3__45__cpo9iter_moveE - _ZN40_INTERNAL_826afccf_4_k_cu_9d18b6b2_269974cuda3std3__48in_placeE)
_ZN40_INTERNAL_826afccf_4_k_cu_9d18b6b2_269974cuda3std3__48in_placeE:
	.zero		1
	.type		_ZN40_INTERNAL_826afccf_4_k_cu_9d18b6b2_269974cuda3std6ranges3__45__cpo9iter_moveE,@object
	.size		_ZN40_INTERNAL_826afccf_4_k_cu_9d18b6b2_269974cuda3std6ranges3__45__cpo9iter_moveE,(_ZN40_INTERNAL_826afccf_4_k_cu_9d18b6b2_269974cuda3std3__45__cpo5beginE - _ZN40_INTERNAL_826afccf_4_k_cu_9d18b6b2_269974cuda3std6ranges3__45__cpo9iter_moveE)
_ZN40_INTERNAL_826afccf_4_k_cu_9d18b6b2_269974cuda3std6ranges3__45__cpo9iter_moveE:
	.zero		1
	.type		_ZN40_INTERNAL_826afccf_4_k_cu_9d18b6b2_269974cuda3std3__45__cpo5beginE,@object
	.size		_ZN40_INTERNAL_826afccf_4_k_cu_9d18b6b2_269974cuda3std3__45__cpo5beginE,(_ZN40_INTERNAL_826afccf_4_k_cu_9d18b6b2_269974cuda3std3__442_GLOBAL__N__826afccf_4_k_cu_9d18b6b2_269976ignoreE - _ZN40_INTERNAL_826afccf_4_k_cu_9d18b6b2_269974cuda3std3__45__cpo5beginE)
_ZN40_INTERNAL_826afccf_4_k_cu_9d18b6b2_269974cuda3std3__45__cpo5beginE:
	.zero		1
	.type		_ZN40_INTERNAL_826afccf_4_k_cu_9d18b6b2_269974cuda3std3__442_GLOBAL__N__826afccf_4_k_cu_9d18b6b2_269976ignoreE,@object
	.size		_ZN40_INTERNAL_826afccf_4_k_cu_9d18b6b2_269974cuda3std3__442_GLOBAL__N__826afccf_4_k_cu_9d18b6b2_269976ignoreE,(_ZN40_INTERNAL_826afccf_4_k_cu_9d18b6b2_269974cute7productE - _ZN40_INTERNAL_826afccf_4_k_cu_9d18b6b2_269974cuda3std3__442_GLOBAL__N__826afccf_4_k_cu_9d18b6b2_269976ignoreE)
_ZN40_INTERNAL_826afccf_4_k_cu_9d18b6b2_269974cuda3std3__442_GLOBAL__N__826afccf_4_k_cu_9d18b6b2_269976ignoreE:
	.zero		1
	.type		_ZN40_INTERNAL_826afccf_4_k_cu_9d18b6b2_269974cute7productE,@object
	.size		_ZN40_INTERNAL_826afccf_4_k_cu_9d18b6b2_269974cute7productE,(_ZN40_INTERNAL_826afccf_4_k_cu_9d18b6b2_269974cuda3std3__45__cpo3endE - _ZN40_INTERNAL_826afccf_4_k_cu_9d18b6b2_269974cute7productE)
_ZN40_INTERNAL_826afccf_4_k_cu_9d18b6b2_269974cute7productE:
	.zero		1
	.type		_ZN40_INTERNAL_826afccf_4_k_cu_9d18b6b2_269974cuda3std3__45__cpo3endE,@object
	.size		_ZN40_INTERNAL_826afccf_4_k_cu_9d18b6b2_269974cuda3std3__45__cpo3endE,(_ZN40_INTERNAL_826afccf_4_k_cu_9d18b6b2_269974cuda3std3__419piecewise_constructE - _ZN40_INTERNAL_826afccf_4_k_cu_9d18b6b2_269974cuda3std3__45__cpo3endE)
_ZN40_INTERNAL_826afccf_4_k_cu_9d18b6b2_269974cuda3std3__45__cpo3endE:
	.zero		1
	.type		_ZN40_INTERNAL_826afccf_4_k_cu_9d18b6b2_269974cuda3std3__419piecewise_constructE,@object
	.size		_ZN40_INTERNAL_826afccf_4_k_cu_9d18b6b2_269974cuda3std3__419piecewise_constructE,(_ZN40_INTERNAL_826afccf_4_k_cu_9d18b6b2_269974cuda3std3__45__cpo4cendE - _ZN40_INTERNAL_826afccf_4_k_cu_9d18b6b2_269974cuda3std3__419piecewise_constructE)
_ZN40_INTERNAL_826afccf_4_k_cu_9d18b6b2_269974cuda3std3__419piecewise_constructE:
	.zero		1
	.type		_ZN40_INTERNAL_826afccf_4_k_cu_9d18b6b2_269974cuda3std3__45__cpo4cendE,@object
	.size		_ZN40_INTERNAL_826afccf_4_k_cu_9d18b6b2_269974cuda3std3__45__cpo4cendE,(_ZN40_INTERNAL_826afccf_4_k_cu_9d18b6b2_269974cuda3std6ranges3__45__cpo4swapE - _ZN40_INTERNAL_826afccf_4_k_cu_9d18b6b2_269974cuda3std3__45__cpo4cendE)
_ZN40_INTERNAL_826afccf_4_k_cu_9d18b6b2_269974cuda3std3__45__cpo4cendE:
	.zero		1
	.type		_ZN40_INTERNAL_826afccf_4_k_cu_9d18b6b2_269974cuda3std6ranges3__45__cpo4swapE,@object
	.size		_ZN40_INTERNAL_826afccf_4_k_cu_9d18b6b2_269974cuda3std6ranges3__45__cpo4swapE,(.L_10 - _ZN40_INTERNAL_826afccf_4_k_cu_9d18b6b2_269974cuda3std6ranges3__45__cpo4swapE)
_ZN40_INTERNAL_826afccf_4_k_cu_9d18b6b2_269974cuda3std6ranges3__45__cpo4swapE:
	.zero		1
.L_10:


//--------------------- .nv.constant0._ZN7cutlass13device_kernelINS_4gemm6kernel13GemmUniversalIN4cute5tupleIJiiiiEEENS1_10collective13CollectiveMmaINS1_35MainloopSm100TmaUmmaWarpSpecializedILi17ELi2ELi4ENS5_IJNS4_1CILi1EEESB_SB_EEEEENS5_IJNSA_ILi64EEENSA_ILi128EEESE_EEENS_12float_e5m2_tENS5_IJSB_llEEENS_12float_e4m3_tESI_NS4_8TiledMMAINS4_8MMA_AtomIJNS4_10MMA_TraitsINS4_19SM100_MMA_F8F6F4_SSEJSH_SJ_fSE_SF_NS4_17integral_constantINS4_4UMMA5MajorELSQ_1EEESR_NSO_INSP_7ScaleInELSS_0EEEST_EEEEEENS4_6LayoutISC_NS5_IJNSA_ILi0EEESX_SX_EEEEENS5_IJNS4_10UnderscoreES10_S10_EEEEENS4_13SM90_TMA_LOADENS4_14ComposedLayoutINS4_7SwizzleILi2ELi4ELi3EEENS4_18smem_ptr_flag_bitsILi8EEENSW_INS5_IJSE_NSA_ILi8EEEEEENS5_IJSB_SE_EEEEEEEvNS4_8identityES13_NS14_INS15_ILi3ELi4ELi3EEES18_NSW_INS5_IJSF_S19_EEENS5_IJSB_SF_EEEEEEEvS1E_EENS_8epilogue10collective18CollectiveEpilogueINS1L_23Sm100TmaWarpSpecializedILi2ELi2ELi32ELb0ELb0EEEJSG_NS5_IJNSW_ISE_SB_EES1Q_EEESH_NS5_IJlSB_lEEESH_S1S_NS1L_6fusion15FusionCallbacksIS1P_NS1T_17LinearCombinationISH_fSH_fLNS_15FloatRoundStyleE2EEESG_S1R_JEEENS4_5SM1004TMEM4LOAD26SM100_TMEM_LOAD_16dp32b32xES13_NS14_IS16_S18_NSW_INS5_IJS19_SE_EEENS5_IJSE_SB_EEEEEEENS4_39AutoVectorizingCopyWithAssumedAlignmentILi128EEENS4_14SM90_TMA_STOREES26_S28_S28_EEEvvEEEEvNT_6ParamsE --------------------------
	.section	.nv.constant0._ZN7cutlass13device_kernelINS_4gemm6kernel13GemmUniversalIN4cute5tupleIJiiiiEEENS1_10collective13CollectiveMmaINS1_35MainloopSm100TmaUmmaWarpSpecializedILi17ELi2ELi4ENS5_IJNS4_1CILi1EEESB_SB_EEEEENS5_IJNSA_ILi64EEENSA_ILi128EEESE_EEENS_12float_e5m2_tENS5_IJSB_llEEENS_12float_e4m3_tESI_NS4_8TiledMMAINS4_8MMA_AtomIJNS4_10MMA_TraitsINS4_19SM100_MMA_F8F6F4_SSEJSH_SJ_fSE_SF_NS4_17integral_constantINS4_4UMMA5MajorELSQ_1EEESR_NSO_INSP_7ScaleInELSS_0EEEST_EEEEEENS4_6LayoutISC_NS5_IJNSA_ILi0EEESX_SX_EEEEENS5_IJNS4_10UnderscoreES10_S10_EEEEENS4_13SM90_TMA_LOADENS4_14ComposedLayoutINS4_7SwizzleILi2ELi4ELi3EEENS4_18smem_ptr_flag_bitsILi8EEENSW_INS5_IJSE_NSA_ILi8EEEEEENS5_IJSB_SE_EEEEEEEvNS4_8identityES13_NS14_INS15_ILi3ELi4ELi3EEES18_NSW_INS5_IJSF_S19_EEENS5_IJSB_SF_EEEEEEEvS1E_EENS_8epilogue10collective18CollectiveEpilogueINS1L_23Sm100TmaWarpSpecializedILi2ELi2ELi32ELb0ELb0EEEJSG_NS5_IJNSW_ISE_SB_EES1Q_EEESH_NS5_IJlSB_lEEESH_S1S_NS1L_6fusion15FusionCallbacksIS1P_NS1T_17LinearCombinationISH_fSH_fLNS_15FloatRoundStyleE2EEESG_S1R_JEEENS4_5SM1004TMEM4LOAD26SM100_TMEM_LOAD_16dp32b32xES13_NS14_IS16_S18_NSW_INS5_IJS19_SE_EEENS5_IJSE_SB_EEEEEEENS4_39AutoVectorizingCopyWithAssumedAlignmentILi128EEENS4_14SM90_TMA_STOREES26_S28_S28_EEEvvEEEEvNT_6ParamsE,"a",@progbits
	.sectionflags	@""
	.align	4
.nv.constant0._ZN7cutlass13device_kernelINS_4gemm6kernel13GemmUniversalIN4cute5tupleIJiiiiEEENS1_10collective13CollectiveMmaINS1_35MainloopSm100TmaUmmaWarpSpecializedILi17ELi2ELi4ENS5_IJNS4_1CILi1EEESB_SB_EEEEENS5_IJNSA_ILi64EEENSA_ILi128EEESE_EEENS_12float_e5m2_tENS5_IJSB_llEEENS_12float_e4m3_tESI_NS4_8TiledMMAINS4_8MMA_AtomIJNS4_10MMA_TraitsINS4_19SM100_MMA_F8F6F4_SSEJSH_SJ_fSE_SF_NS4_17integral_constantINS4_4UMMA5MajorELSQ_1EEESR_NSO_INSP_7ScaleInELSS_0EEEST_EEEEEENS4_6LayoutISC_NS5_IJNSA_ILi0EEESX_SX_EEEEENS5_IJNS4_10UnderscoreES10_S10_EEEEENS4_13SM90_TMA_LOADENS4_14ComposedLayoutINS4_7SwizzleILi2ELi4ELi3EEENS4_18smem_ptr_flag_bitsILi8EEENSW_INS5_IJSE_NSA_ILi8EEEEEENS5_IJSB_SE_EEEEEEEvNS4_8identityES13_NS14_INS15_ILi3ELi4ELi3EEES18_NSW_INS5_IJSF_S19_EEENS5_IJSB_SF_EEEEEEEvS1E_EENS_8epilogue10collective18CollectiveEpilogueINS1L_23Sm100TmaWarpSpecializedILi2ELi2ELi32ELb0ELb0EEEJSG_NS5_IJNSW_ISE_SB_EES1Q_EEESH_NS5_IJlSB_lEEESH_S1S_NS1L_6fusion15FusionCallbacksIS1P_NS1T_17LinearCombinationISH_fSH_fLNS_15FloatRoundStyleE2EEESG_S1R_JEEENS4_5SM1004TMEM4LOAD26SM100_TMEM_LOAD_16dp32b32xES13_NS14_IS16_S18_NSW_INS5_IJS19_SE_EEENS5_IJSE_SB_EEEEEEENS4_39AutoVectorizingCopyWithAssumedAlignmentILi128EEENS4_14SM90_TMA_STOREES26_S28_S28_EEEvvEEEEvNT_6ParamsE:
	.zero		2944


//--------------------- SYMBOLS --------------------------

	.type		.nv.reservedSmem.offset0,@object
	.size		.nv.reservedSmem.offset0,0x4
	.type		.nv.reservedSmem.cap,@object
	.size		.nv.reservedSmem.cap,0x4
	.type		__assertfail,@function
